//
// Generated by NVIDIA NVVM Compiler
//
// Compiler Build ID: CL-36424714
// Cuda compilation tools, release 13.0, V13.0.88
// Based on NVVM 20.0.0
//

.version 9.0
.target sm_100
.address_size 64

	// .globl	_Z23thomasAlgorithmPerBlockPfS_S_S_S_i
// _ZZ10PCR_kernelPfS_S_S_PiiE9shared_sa has been demoted
// _ZZ10PCR_kernelPfS_S_S_PiiE9shared_sd has been demoted
// _ZZ10PCR_kernelPfS_S_S_PiiE9shared_sc has been demoted
// _ZZ10PCR_kernelPfS_S_S_PiiE9shared_sy has been demoted
// _ZZ10PCR_kernelPfS_S_S_PiiE9shared_sl has been demoted

.visible .entry _Z23thomasAlgorithmPerBlockPfS_S_S_S_i(
	.param .u64 .ptr .align 1 _Z23thomasAlgorithmPerBlockPfS_S_S_S_i_param_0,
	.param .u64 .ptr .align 1 _Z23thomasAlgorithmPerBlockPfS_S_S_S_i_param_1,
	.param .u64 .ptr .align 1 _Z23thomasAlgorithmPerBlockPfS_S_S_S_i_param_2,
	.param .u64 .ptr .align 1 _Z23thomasAlgorithmPerBlockPfS_S_S_S_i_param_3,
	.param .u64 .ptr .align 1 _Z23thomasAlgorithmPerBlockPfS_S_S_S_i_param_4,
	.param .u32 _Z23thomasAlgorithmPerBlockPfS_S_S_S_i_param_5
)
{
	.reg .pred 	%p<17>;
	.reg .b32 	%r<71>;
	.reg .b32 	%f<170>;
	.reg .b64 	%rd<86>;

	ld.param.u64 	%rd22, [_Z23thomasAlgorithmPerBlockPfS_S_S_S_i_param_0];
	ld.param.u64 	%rd23, [_Z23thomasAlgorithmPerBlockPfS_S_S_S_i_param_1];
	ld.param.u64 	%rd24, [_Z23thomasAlgorithmPerBlockPfS_S_S_S_i_param_2];
	ld.param.u64 	%rd25, [_Z23thomasAlgorithmPerBlockPfS_S_S_S_i_param_3];
	ld.param.u64 	%rd26, [_Z23thomasAlgorithmPerBlockPfS_S_S_S_i_param_4];
	ld.param.u32 	%r64, [_Z23thomasAlgorithmPerBlockPfS_S_S_S_i_param_5];
	cvta.to.global.u64 	%rd1, %rd22;
	cvta.to.global.u64 	%rd2, %rd26;
	cvta.to.global.u64 	%rd3, %rd25;
	cvta.to.global.u64 	%rd4, %rd23;
	cvta.to.global.u64 	%rd5, %rd24;
	mov.u32 	%r1, %ctaid.x;
	mul.lo.s32 	%r37, %r64, %r1;
	cvt.s64.s32 	%rd6, %r37;
	mul.wide.s32 	%rd27, %r37, 4;
	add.s64 	%rd7, %rd5, %rd27;
	ld.global.f32 	%f1, [%rd7];
	add.s64 	%rd8, %rd4, %rd27;
	ld.global.f32 	%f2, [%rd8];
	div.rn.f32 	%f3, %f1, %f2;
	st.global.f32 	[%rd7], %f3;
	add.s64 	%rd9, %rd3, %rd27;
	ld.global.f32 	%f4, [%rd9];
	ld.global.f32 	%f5, [%rd8];
	div.rn.f32 	%f6, %f4, %f5;
	st.global.f32 	[%rd9], %f6;
	setp.lt.s32 	%p1, %r64, 2;
	@%p1 bra 	$L__BB0_10;
	add.s32 	%r2, %r64, -1;
	add.s32 	%r39, %r64, -2;
	setp.lt.u32 	%p2, %r39, 3;
	mov.b32 	%r63, 1;
	@%p2 bra 	$L__BB0_5;
	cvt.u32.u64 	%r41, %rd6;
	and.b32  	%r42, %r2, -4;
	neg.s32 	%r61, %r42;
	add.s32 	%r60, %r41, 1;
	shl.b64 	%rd28, %rd6, 2;
	add.s64 	%rd29, %rd28, %rd4;
	add.s64 	%rd85, %rd29, 16;
	add.s64 	%rd30, %rd28, 8;
	add.s64 	%rd84, %rd5, %rd30;
	add.s64 	%rd83, %rd3, %rd30;
	mov.b32 	%r59, 0;
$L__BB0_3:
	.pragma "nounroll";
	mul.wide.s32 	%rd31, %r60, 4;
	add.s64 	%rd32, %rd1, %rd31;
	ld.global.f32 	%f7, [%rd85+-12];
	ld.global.f32 	%f8, [%rd32];
	ld.global.f32 	%f9, [%rd84+-8];
	mul.f32 	%f10, %f8, %f9;
	sub.f32 	%f11, %f7, %f10;
	rcp.rn.f32 	%f12, %f11;
	ld.global.f32 	%f13, [%rd84+-4];
	mul.f32 	%f14, %f13, %f12;
	st.global.f32 	[%rd84+-4], %f14;
	ld.global.f32 	%f15, [%rd83+-4];
	ld.global.f32 	%f16, [%rd32];
	ld.global.f32 	%f17, [%rd83+-8];
	mul.f32 	%f18, %f16, %f17;
	sub.f32 	%f19, %f15, %f18;
	mul.f32 	%f20, %f12, %f19;
	st.global.f32 	[%rd83+-4], %f20;
	ld.global.f32 	%f21, [%rd85+-8];
	ld.global.f32 	%f22, [%rd32+4];
	ld.global.f32 	%f23, [%rd84+-4];
	mul.f32 	%f24, %f22, %f23;
	sub.f32 	%f25, %f21, %f24;
	rcp.rn.f32 	%f26, %f25;
	ld.global.f32 	%f27, [%rd84];
	mul.f32 	%f28, %f27, %f26;
	st.global.f32 	[%rd84], %f28;
	ld.global.f32 	%f29, [%rd83];
	ld.global.f32 	%f30, [%rd32+4];
	ld.global.f32 	%f31, [%rd83+-4];
	mul.f32 	%f32, %f30, %f31;
	sub.f32 	%f33, %f29, %f32;
	mul.f32 	%f34, %f26, %f33;
	st.global.f32 	[%rd83], %f34;
	ld.global.f32 	%f35, [%rd85+-4];
	ld.global.f32 	%f36, [%rd32+8];
	ld.global.f32 	%f37, [%rd84];
	mul.f32 	%f38, %f36, %f37;
	sub.f32 	%f39, %f35, %f38;
	rcp.rn.f32 	%f40, %f39;
	ld.global.f32 	%f41, [%rd84+4];
	mul.f32 	%f42, %f41, %f40;
	st.global.f32 	[%rd84+4], %f42;
	ld.global.f32 	%f43, [%rd83+4];
	ld.global.f32 	%f44, [%rd32+8];
	ld.global.f32 	%f45, [%rd83];
	mul.f32 	%f46, %f44, %f45;
	sub.f32 	%f47, %f43, %f46;
	mul.f32 	%f48, %f40, %f47;
	st.global.f32 	[%rd83+4], %f48;
	ld.global.f32 	%f49, [%rd85];
	ld.global.f32 	%f50, [%rd32+12];
	ld.global.f32 	%f51, [%rd84+4];
	mul.f32 	%f52, %f50, %f51;
	sub.f32 	%f53, %f49, %f52;
	rcp.rn.f32 	%f54, %f53;
	ld.global.f32 	%f55, [%rd84+8];
	mul.f32 	%f56, %f55, %f54;
	st.global.f32 	[%rd84+8], %f56;
	ld.global.f32 	%f57, [%rd83+8];
	ld.global.f32 	%f58, [%rd32+12];
	ld.global.f32 	%f59, [%rd83+4];
	mul.f32 	%f60, %f58, %f59;
	sub.f32 	%f61, %f57, %f60;
	mul.f32 	%f62, %f54, %f61;
	st.global.f32 	[%rd83+8], %f62;
	add.s32 	%r61, %r61, 4;
	add.s32 	%r60, %r60, 4;
	add.s32 	%r59, %r59, 4;
	add.s64 	%rd85, %rd85, 16;
	add.s64 	%rd84, %rd84, 16;
	add.s64 	%rd83, %rd83, 16;
	setp.ne.s32 	%p3, %r61, 0;
	@%p3 bra 	$L__BB0_3;
	add.s32 	%r63, %r59, 1;
$L__BB0_5:
	and.b32  	%r13, %r2, 3;
	setp.eq.s32 	%p4, %r13, 0;
	@%p4 bra 	$L__BB0_10;
	setp.eq.s32 	%p5, %r13, 1;
	@%p5 bra 	$L__BB0_8;
	cvt.u32.u64 	%r43, %rd6;
	add.s32 	%r44, %r63, %r43;
	cvt.s64.s32 	%rd33, %r63;
	mul.wide.s32 	%rd34, %r63, 4;
	add.s64 	%rd35, %rd8, %rd34;
	ld.global.f32 	%f63, [%rd35];
	mul.wide.s32 	%rd36, %r44, 4;
	add.s64 	%rd37, %rd1, %rd36;
	ld.global.f32 	%f64, [%rd37];
	add.s64 	%rd38, %rd7, %rd34;
	ld.global.f32 	%f65, [%rd38+-4];
	mul.f32 	%f66, %f64, %f65;
	sub.f32 	%f67, %f63, %f66;
	rcp.rn.f32 	%f68, %f67;
	ld.global.f32 	%f69, [%rd38];
	mul.f32 	%f70, %f69, %f68;
	st.global.f32 	[%rd38], %f70;
	add.s64 	%rd39, %rd9, %rd34;
	ld.global.f32 	%f71, [%rd39];
	ld.global.f32 	%f72, [%rd37];
	ld.global.f32 	%f73, [%rd39+-4];
	mul.f32 	%f74, %f72, %f73;
	sub.f32 	%f75, %f71, %f74;
	mul.f32 	%f76, %f68, %f75;
	st.global.f32 	[%rd39], %f76;
	add.s64 	%rd40, %rd33, %rd6;
	ld.global.f32 	%f77, [%rd35+4];
	shl.b64 	%rd41, %rd40, 2;
	add.s64 	%rd42, %rd1, %rd41;
	ld.global.f32 	%f78, [%rd42+4];
	ld.global.f32 	%f79, [%rd38];
	mul.f32 	%f80, %f78, %f79;
	sub.f32 	%f81, %f77, %f80;
	rcp.rn.f32 	%f82, %f81;
	ld.global.f32 	%f83, [%rd38+4];
	mul.f32 	%f84, %f83, %f82;
	st.global.f32 	[%rd38+4], %f84;
	ld.global.f32 	%f85, [%rd39+4];
	ld.global.f32 	%f86, [%rd42+4];
	ld.global.f32 	%f87, [%rd39];
	mul.f32 	%f88, %f86, %f87;
	sub.f32 	%f89, %f85, %f88;
	mul.f32 	%f90, %f82, %f89;
	st.global.f32 	[%rd39+4], %f90;
	add.s32 	%r63, %r63, 2;
$L__BB0_8:
	and.b32  	%r45, %r2, 1;
	setp.eq.b32 	%p6, %r45, 1;
	not.pred 	%p7, %p6;
	@%p7 bra 	$L__BB0_10;
	cvt.u32.u64 	%r46, %rd6;
	add.s32 	%r47, %r63, %r46;
	mul.wide.s32 	%rd43, %r63, 4;
	add.s64 	%rd44, %rd8, %rd43;
	ld.global.f32 	%f91, [%rd44];
	mul.wide.s32 	%rd45, %r47, 4;
	add.s64 	%rd46, %rd1, %rd45;
	ld.global.f32 	%f92, [%rd46];
	add.s64 	%rd47, %rd7, %rd43;
	ld.global.f32 	%f93, [%rd47+-4];
	mul.f32 	%f94, %f92, %f93;
	sub.f32 	%f95, %f91, %f94;
	rcp.rn.f32 	%f96, %f95;
	ld.global.f32 	%f97, [%rd47];
	mul.f32 	%f98, %f97, %f96;
	st.global.f32 	[%rd47], %f98;
	add.s64 	%rd48, %rd9, %rd43;
	ld.global.f32 	%f99, [%rd48];
	ld.global.f32 	%f100, [%rd46];
	ld.global.f32 	%f101, [%rd48+-4];
	mul.f32 	%f102, %f100, %f101;
	sub.f32 	%f103, %f99, %f102;
	mul.f32 	%f104, %f96, %f103;
	st.global.f32 	[%rd48], %f104;
$L__BB0_10:
	cvt.u32.u64 	%r48, %rd6;
	setp.lt.s32 	%p8, %r64, 2;
	add.s32 	%r16, %r64, -1;
	add.s32 	%r49, %r16, %r48;
	mul.wide.s32 	%rd49, %r16, 4;
	add.s64 	%rd50, %rd9, %rd49;
	ld.global.f32 	%f105, [%rd50];
	mul.wide.s32 	%rd51, %r49, 4;
	add.s64 	%rd52, %rd2, %rd51;
	st.global.f32 	[%rd52], %f105;
	@%p8 bra 	$L__BB0_23;
	add.s32 	%r69, %r64, -2;
	and.b32  	%r18, %r16, 7;
	setp.lt.u32 	%p9, %r69, 7;
	@%p9 bra 	$L__BB0_15;
	and.b32  	%r50, %r16, -8;
	neg.s32 	%r66, %r50;
	add.s64 	%rd19, %rd2, -12;
	mad.lo.s32 	%r51, %r64, %r1, %r64;
	add.s32 	%r65, %r51, -2;
	shl.b64 	%rd53, %rd6, 2;
	add.s64 	%rd54, %rd53, -12;
	add.s64 	%rd20, %rd3, %rd54;
	add.s64 	%rd21, %rd5, %rd54;
$L__BB0_13:
	.pragma "nounroll";
	mul.wide.s32 	%rd55, %r65, 4;
	add.s64 	%rd56, %rd19, %rd55;
	mul.wide.s32 	%rd57, %r69, 4;
	add.s64 	%rd58, %rd20, %rd57;
	add.s64 	%rd59, %rd21, %rd57;
	ld.global.f32 	%f106, [%rd58+12];
	ld.global.f32 	%f107, [%rd59+12];
	ld.global.f32 	%f108, [%rd56+16];
	mul.f32 	%f109, %f107, %f108;
	sub.f32 	%f110, %f106, %f109;
	st.global.f32 	[%rd56+12], %f110;
	ld.global.f32 	%f111, [%rd58+8];
	ld.global.f32 	%f112, [%rd59+8];
	mul.f32 	%f113, %f112, %f110;
	sub.f32 	%f114, %f111, %f113;
	st.global.f32 	[%rd56+8], %f114;
	ld.global.f32 	%f115, [%rd58+4];
	ld.global.f32 	%f116, [%rd59+4];
	mul.f32 	%f117, %f116, %f114;
	sub.f32 	%f118, %f115, %f117;
	st.global.f32 	[%rd56+4], %f118;
	ld.global.f32 	%f119, [%rd58];
	ld.global.f32 	%f120, [%rd59];
	mul.f32 	%f121, %f120, %f118;
	sub.f32 	%f122, %f119, %f121;
	st.global.f32 	[%rd56], %f122;
	ld.global.f32 	%f123, [%rd58+-4];
	ld.global.f32 	%f124, [%rd59+-4];
	mul.f32 	%f125, %f124, %f122;
	sub.f32 	%f126, %f123, %f125;
	st.global.f32 	[%rd56+-4], %f126;
	ld.global.f32 	%f127, [%rd58+-8];
	ld.global.f32 	%f128, [%rd59+-8];
	mul.f32 	%f129, %f128, %f126;
	sub.f32 	%f130, %f127, %f129;
	st.global.f32 	[%rd56+-8], %f130;
	ld.global.f32 	%f131, [%rd58+-12];
	ld.global.f32 	%f132, [%rd59+-12];
	mul.f32 	%f133, %f132, %f130;
	sub.f32 	%f134, %f131, %f133;
	st.global.f32 	[%rd56+-12], %f134;
	ld.global.f32 	%f135, [%rd58+-16];
	ld.global.f32 	%f136, [%rd59+-16];
	mul.f32 	%f137, %f136, %f134;
	sub.f32 	%f138, %f135, %f137;
	st.global.f32 	[%rd56+-16], %f138;
	add.s32 	%r69, %r69, -8;
	add.s32 	%r66, %r66, 8;
	add.s32 	%r65, %r65, -8;
	add.s32 	%r64, %r64, -8;
	setp.ne.s32 	%p10, %r66, 0;
	@%p10 bra 	$L__BB0_13;
	add.s32 	%r69, %r64, -2;
$L__BB0_15:
	setp.eq.s32 	%p11, %r18, 0;
	@%p11 bra 	$L__BB0_23;
	and.b32  	%r31, %r16, 3;
	setp.lt.u32 	%p12, %r18, 4;
	@%p12 bra 	$L__BB0_18;
	add.s32 	%r53, %r69, %r48;
	cvt.s64.s32 	%rd60, %r69;
	mul.wide.s32 	%rd61, %r69, 4;
	add.s64 	%rd62, %rd9, %rd61;
	ld.global.f32 	%f139, [%rd62];
	add.s64 	%rd63, %rd7, %rd61;
	ld.global.f32 	%f140, [%rd63];
	mul.wide.s32 	%rd64, %r53, 4;
	add.s64 	%rd65, %rd2, %rd64;
	ld.global.f32 	%f141, [%rd65+4];
	mul.f32 	%f142, %f140, %f141;
	sub.f32 	%f143, %f139, %f142;
	st.global.f32 	[%rd65], %f143;
	add.s64 	%rd66, %rd60, %rd6;
	ld.global.f32 	%f144, [%rd62+-4];
	ld.global.f32 	%f145, [%rd63+-4];
	mul.f32 	%f146, %f145, %f143;
	sub.f32 	%f147, %f144, %f146;
	shl.b64 	%rd67, %rd66, 2;
	add.s64 	%rd68, %rd2, %rd67;
	st.global.f32 	[%rd68+-4], %f147;
	ld.global.f32 	%f148, [%rd62+-8];
	ld.global.f32 	%f149, [%rd63+-8];
	mul.f32 	%f150, %f149, %f147;
	sub.f32 	%f151, %f148, %f150;
	st.global.f32 	[%rd68+-8], %f151;
	ld.global.f32 	%f152, [%rd62+-12];
	ld.global.f32 	%f153, [%rd63+-12];
	mul.f32 	%f154, %f153, %f151;
	sub.f32 	%f155, %f152, %f154;
	st.global.f32 	[%rd68+-12], %f155;
	add.s32 	%r69, %r69, -4;
$L__BB0_18:
	setp.eq.s32 	%p13, %r31, 0;
	@%p13 bra 	$L__BB0_23;
	setp.eq.s32 	%p14, %r31, 1;
	@%p14 bra 	$L__BB0_21;
	add.s32 	%r55, %r69, %r48;
	cvt.s64.s32 	%rd69, %r69;
	mul.wide.s32 	%rd70, %r69, 4;
	add.s64 	%rd71, %rd9, %rd70;
	ld.global.f32 	%f156, [%rd71];
	add.s64 	%rd72, %rd7, %rd70;
	ld.global.f32 	%f157, [%rd72];
	mul.wide.s32 	%rd73, %r55, 4;
	add.s64 	%rd74, %rd2, %rd73;
	ld.global.f32 	%f158, [%rd74+4];
	mul.f32 	%f159, %f157, %f158;
	sub.f32 	%f160, %f156, %f159;
	st.global.f32 	[%rd74], %f160;
	add.s64 	%rd75, %rd69, %rd6;
	ld.global.f32 	%f161, [%rd71+-4];
	ld.global.f32 	%f162, [%rd72+-4];
	mul.f32 	%f163, %f162, %f160;
	sub.f32 	%f164, %f161, %f163;
	shl.b64 	%rd76, %rd75, 2;
	add.s64 	%rd77, %rd2, %rd76;
	st.global.f32 	[%rd77+-4], %f164;
	add.s32 	%r69, %r69, -2;
$L__BB0_21:
	and.b32  	%r56, %r16, 1;
	setp.eq.b32 	%p15, %r56, 1;
	not.pred 	%p16, %p15;
	@%p16 bra 	$L__BB0_23;
	add.s32 	%r58, %r69, %r48;
	mul.wide.s32 	%rd78, %r69, 4;
	add.s64 	%rd79, %rd9, %rd78;
	ld.global.f32 	%f165, [%rd79];
	add.s64 	%rd80, %rd7, %rd78;
	ld.global.f32 	%f166, [%rd80];
	mul.wide.s32 	%rd81, %r58, 4;
	add.s64 	%rd82, %rd2, %rd81;
	ld.global.f32 	%f167, [%rd82+4];
	mul.f32 	%f168, %f166, %f167;
	sub.f32 	%f169, %f165, %f168;
	st.global.f32 	[%rd82], %f169;
$L__BB0_23:
	ret;

}
	// .globl	_Z24thomasAlgorithmPerThreadPfS_S_S_S_ii
.visible .entry _Z24thomasAlgorithmPerThreadPfS_S_S_S_ii(
	.param .u64 .ptr .align 1 _Z24thomasAlgorithmPerThreadPfS_S_S_S_ii_param_0,
	.param .u64 .ptr .align 1 _Z24thomasAlgorithmPerThreadPfS_S_S_S_ii_param_1,
	.param .u64 .ptr .align 1 _Z24thomasAlgorithmPerThreadPfS_S_S_S_ii_param_2,
	.param .u64 .ptr .align 1 _Z24thomasAlgorithmPerThreadPfS_S_S_S_ii_param_3,
	.param .u64 .ptr .align 1 _Z24thomasAlgorithmPerThreadPfS_S_S_S_ii_param_4,
	.param .u32 _Z24thomasAlgorithmPerThreadPfS_S_S_S_ii_param_5,
	.param .u32 _Z24thomasAlgorithmPerThreadPfS_S_S_S_ii_param_6
)
{
	.reg .pred 	%p<18>;
	.reg .b32 	%r<65>;
	.reg .b32 	%f<170>;
	.reg .b64 	%rd<89>;

	ld.param.u64 	%rd23, [_Z24thomasAlgorithmPerThreadPfS_S_S_S_ii_param_1];
	ld.param.u64 	%rd24, [_Z24thomasAlgorithmPerThreadPfS_S_S_S_ii_param_2];
	ld.param.u64 	%rd25, [_Z24thomasAlgorithmPerThreadPfS_S_S_S_ii_param_3];
	ld.param.u64 	%rd26, [_Z24thomasAlgorithmPerThreadPfS_S_S_S_ii_param_4];
	ld.param.u32 	%r58, [_Z24thomasAlgorithmPerThreadPfS_S_S_S_ii_param_5];
	ld.param.u32 	%r38, [_Z24thomasAlgorithmPerThreadPfS_S_S_S_ii_param_6];
	cvta.to.global.u64 	%rd1, %rd26;
	mov.u32 	%r1, %tid.x;
	mul.lo.s32 	%r2, %r58, %r1;
	setp.ge.u32 	%p1, %r1, %r38;
	@%p1 bra 	$L__BB1_24;
	cvta.to.global.u64 	%rd2, %rd24;
	cvta.to.global.u64 	%rd3, %rd23;
	cvta.to.global.u64 	%rd4, %rd25;
	cvt.s64.s32 	%rd5, %r2;
	mul.wide.s32 	%rd27, %r2, 4;
	add.s64 	%rd6, %rd2, %rd27;
	ld.global.f32 	%f1, [%rd6];
	add.s64 	%rd7, %rd3, %rd27;
	ld.global.f32 	%f2, [%rd7];
	div.rn.f32 	%f3, %f1, %f2;
	st.global.f32 	[%rd6], %f3;
	add.s64 	%rd8, %rd4, %rd27;
	ld.global.f32 	%f4, [%rd8];
	ld.global.f32 	%f5, [%rd7];
	div.rn.f32 	%f6, %f4, %f5;
	st.global.f32 	[%rd8], %f6;
	setp.lt.s32 	%p2, %r58, 2;
	@%p2 bra 	$L__BB1_11;
	add.s32 	%r3, %r58, -1;
	add.s32 	%r40, %r58, -2;
	setp.lt.u32 	%p3, %r40, 3;
	mov.b32 	%r57, 1;
	@%p3 bra 	$L__BB1_6;
	and.b32  	%r42, %r3, -4;
	neg.s32 	%r55, %r42;
	add.s32 	%r54, %r2, 1;
	shl.b64 	%rd28, %rd5, 2;
	add.s64 	%rd29, %rd28, %rd3;
	add.s64 	%rd88, %rd29, 16;
	add.s64 	%rd30, %rd28, 8;
	add.s64 	%rd87, %rd2, %rd30;
	add.s64 	%rd86, %rd4, %rd30;
	mov.b32 	%r53, 0;
$L__BB1_4:
	.pragma "nounroll";
	ld.param.u64 	%rd84, [_Z24thomasAlgorithmPerThreadPfS_S_S_S_ii_param_0];
	mul.wide.s32 	%rd31, %r54, 4;
	cvta.to.global.u64 	%rd32, %rd84;
	add.s64 	%rd33, %rd32, %rd31;
	ld.global.f32 	%f7, [%rd88+-12];
	ld.global.f32 	%f8, [%rd33];
	ld.global.f32 	%f9, [%rd87+-8];
	mul.f32 	%f10, %f8, %f9;
	sub.f32 	%f11, %f7, %f10;
	rcp.rn.f32 	%f12, %f11;
	ld.global.f32 	%f13, [%rd87+-4];
	mul.f32 	%f14, %f13, %f12;
	st.global.f32 	[%rd87+-4], %f14;
	ld.global.f32 	%f15, [%rd86+-4];
	ld.global.f32 	%f16, [%rd33];
	ld.global.f32 	%f17, [%rd86+-8];
	mul.f32 	%f18, %f16, %f17;
	sub.f32 	%f19, %f15, %f18;
	mul.f32 	%f20, %f12, %f19;
	st.global.f32 	[%rd86+-4], %f20;
	ld.global.f32 	%f21, [%rd88+-8];
	ld.global.f32 	%f22, [%rd33+4];
	ld.global.f32 	%f23, [%rd87+-4];
	mul.f32 	%f24, %f22, %f23;
	sub.f32 	%f25, %f21, %f24;
	rcp.rn.f32 	%f26, %f25;
	ld.global.f32 	%f27, [%rd87];
	mul.f32 	%f28, %f27, %f26;
	st.global.f32 	[%rd87], %f28;
	ld.global.f32 	%f29, [%rd86];
	ld.global.f32 	%f30, [%rd33+4];
	ld.global.f32 	%f31, [%rd86+-4];
	mul.f32 	%f32, %f30, %f31;
	sub.f32 	%f33, %f29, %f32;
	mul.f32 	%f34, %f26, %f33;
	st.global.f32 	[%rd86], %f34;
	ld.global.f32 	%f35, [%rd88+-4];
	ld.global.f32 	%f36, [%rd33+8];
	ld.global.f32 	%f37, [%rd87];
	mul.f32 	%f38, %f36, %f37;
	sub.f32 	%f39, %f35, %f38;
	rcp.rn.f32 	%f40, %f39;
	ld.global.f32 	%f41, [%rd87+4];
	mul.f32 	%f42, %f41, %f40;
	st.global.f32 	[%rd87+4], %f42;
	ld.global.f32 	%f43, [%rd86+4];
	ld.global.f32 	%f44, [%rd33+8];
	ld.global.f32 	%f45, [%rd86];
	mul.f32 	%f46, %f44, %f45;
	sub.f32 	%f47, %f43, %f46;
	mul.f32 	%f48, %f40, %f47;
	st.global.f32 	[%rd86+4], %f48;
	ld.global.f32 	%f49, [%rd88];
	ld.global.f32 	%f50, [%rd33+12];
	ld.global.f32 	%f51, [%rd87+4];
	mul.f32 	%f52, %f50, %f51;
	sub.f32 	%f53, %f49, %f52;
	rcp.rn.f32 	%f54, %f53;
	ld.global.f32 	%f55, [%rd87+8];
	mul.f32 	%f56, %f55, %f54;
	st.global.f32 	[%rd87+8], %f56;
	ld.global.f32 	%f57, [%rd86+8];
	ld.global.f32 	%f58, [%rd33+12];
	ld.global.f32 	%f59, [%rd86+4];
	mul.f32 	%f60, %f58, %f59;
	sub.f32 	%f61, %f57, %f60;
	mul.f32 	%f62, %f54, %f61;
	st.global.f32 	[%rd86+8], %f62;
	add.s32 	%r55, %r55, 4;
	add.s32 	%r54, %r54, 4;
	add.s32 	%r53, %r53, 4;
	add.s64 	%rd88, %rd88, 16;
	add.s64 	%rd87, %rd87, 16;
	add.s64 	%rd86, %rd86, 16;
	setp.ne.s32 	%p4, %r55, 0;
	@%p4 bra 	$L__BB1_4;
	add.s32 	%r57, %r53, 1;
$L__BB1_6:
	and.b32  	%r14, %r3, 3;
	setp.eq.s32 	%p5, %r14, 0;
	@%p5 bra 	$L__BB1_11;
	ld.param.u64 	%rd85, [_Z24thomasAlgorithmPerThreadPfS_S_S_S_ii_param_0];
	cvta.to.global.u64 	%rd18, %rd85;
	setp.eq.s32 	%p6, %r14, 1;
	@%p6 bra 	$L__BB1_9;
	add.s32 	%r43, %r57, %r2;
	cvt.s64.s32 	%rd34, %r57;
	mul.wide.s32 	%rd35, %r57, 4;
	add.s64 	%rd36, %rd7, %rd35;
	ld.global.f32 	%f63, [%rd36];
	mul.wide.s32 	%rd37, %r43, 4;
	add.s64 	%rd38, %rd18, %rd37;
	ld.global.f32 	%f64, [%rd38];
	add.s64 	%rd39, %rd6, %rd35;
	ld.global.f32 	%f65, [%rd39+-4];
	mul.f32 	%f66, %f64, %f65;
	sub.f32 	%f67, %f63, %f66;
	rcp.rn.f32 	%f68, %f67;
	ld.global.f32 	%f69, [%rd39];
	mul.f32 	%f70, %f69, %f68;
	st.global.f32 	[%rd39], %f70;
	add.s64 	%rd40, %rd8, %rd35;
	ld.global.f32 	%f71, [%rd40];
	ld.global.f32 	%f72, [%rd38];
	ld.global.f32 	%f73, [%rd40+-4];
	mul.f32 	%f74, %f72, %f73;
	sub.f32 	%f75, %f71, %f74;
	mul.f32 	%f76, %f68, %f75;
	st.global.f32 	[%rd40], %f76;
	add.s64 	%rd41, %rd34, %rd5;
	ld.global.f32 	%f77, [%rd36+4];
	shl.b64 	%rd42, %rd41, 2;
	add.s64 	%rd43, %rd18, %rd42;
	ld.global.f32 	%f78, [%rd43+4];
	ld.global.f32 	%f79, [%rd39];
	mul.f32 	%f80, %f78, %f79;
	sub.f32 	%f81, %f77, %f80;
	rcp.rn.f32 	%f82, %f81;
	ld.global.f32 	%f83, [%rd39+4];
	mul.f32 	%f84, %f83, %f82;
	st.global.f32 	[%rd39+4], %f84;
	ld.global.f32 	%f85, [%rd40+4];
	ld.global.f32 	%f86, [%rd43+4];
	ld.global.f32 	%f87, [%rd40];
	mul.f32 	%f88, %f86, %f87;
	sub.f32 	%f89, %f85, %f88;
	mul.f32 	%f90, %f82, %f89;
	st.global.f32 	[%rd40+4], %f90;
	add.s32 	%r57, %r57, 2;
$L__BB1_9:
	and.b32  	%r44, %r3, 1;
	setp.eq.b32 	%p7, %r44, 1;
	not.pred 	%p8, %p7;
	@%p8 bra 	$L__BB1_11;
	add.s32 	%r45, %r57, %r2;
	mul.wide.s32 	%rd44, %r57, 4;
	add.s64 	%rd45, %rd7, %rd44;
	ld.global.f32 	%f91, [%rd45];
	mul.wide.s32 	%rd46, %r45, 4;
	add.s64 	%rd47, %rd18, %rd46;
	ld.global.f32 	%f92, [%rd47];
	add.s64 	%rd48, %rd6, %rd44;
	ld.global.f32 	%f93, [%rd48+-4];
	mul.f32 	%f94, %f92, %f93;
	sub.f32 	%f95, %f91, %f94;
	rcp.rn.f32 	%f96, %f95;
	ld.global.f32 	%f97, [%rd48];
	mul.f32 	%f98, %f97, %f96;
	st.global.f32 	[%rd48], %f98;
	add.s64 	%rd49, %rd8, %rd44;
	ld.global.f32 	%f99, [%rd49];
	ld.global.f32 	%f100, [%rd47];
	ld.global.f32 	%f101, [%rd49+-4];
	mul.f32 	%f102, %f100, %f101;
	sub.f32 	%f103, %f99, %f102;
	mul.f32 	%f104, %f96, %f103;
	st.global.f32 	[%rd49], %f104;
$L__BB1_11:
	setp.lt.s32 	%p9, %r58, 2;
	add.s32 	%r17, %r58, -1;
	add.s32 	%r46, %r17, %r2;
	mul.wide.s32 	%rd50, %r17, 4;
	add.s64 	%rd51, %rd8, %rd50;
	ld.global.f32 	%f105, [%rd51];
	mul.wide.s32 	%rd52, %r46, 4;
	add.s64 	%rd53, %rd1, %rd52;
	st.global.f32 	[%rd53], %f105;
	@%p9 bra 	$L__BB1_24;
	add.s32 	%r63, %r58, -2;
	and.b32  	%r19, %r17, 7;
	setp.lt.u32 	%p10, %r63, 7;
	@%p10 bra 	$L__BB1_16;
	and.b32  	%r47, %r17, -8;
	neg.s32 	%r60, %r47;
	add.s64 	%rd19, %rd1, -12;
	mad.lo.s32 	%r48, %r58, %r1, %r58;
	add.s32 	%r59, %r48, -2;
	shl.b64 	%rd54, %rd5, 2;
	add.s64 	%rd55, %rd54, -12;
	add.s64 	%rd20, %rd4, %rd55;
	add.s64 	%rd21, %rd2, %rd55;
$L__BB1_14:
	.pragma "nounroll";
	mul.wide.s32 	%rd56, %r59, 4;
	add.s64 	%rd57, %rd19, %rd56;
	mul.wide.s32 	%rd58, %r63, 4;
	add.s64 	%rd59, %rd20, %rd58;
	add.s64 	%rd60, %rd21, %rd58;
	ld.global.f32 	%f106, [%rd59+12];
	ld.global.f32 	%f107, [%rd60+12];
	ld.global.f32 	%f108, [%rd57+16];
	mul.f32 	%f109, %f107, %f108;
	sub.f32 	%f110, %f106, %f109;
	st.global.f32 	[%rd57+12], %f110;
	ld.global.f32 	%f111, [%rd59+8];
	ld.global.f32 	%f112, [%rd60+8];
	mul.f32 	%f113, %f112, %f110;
	sub.f32 	%f114, %f111, %f113;
	st.global.f32 	[%rd57+8], %f114;
	ld.global.f32 	%f115, [%rd59+4];
	ld.global.f32 	%f116, [%rd60+4];
	mul.f32 	%f117, %f116, %f114;
	sub.f32 	%f118, %f115, %f117;
	st.global.f32 	[%rd57+4], %f118;
	ld.global.f32 	%f119, [%rd59];
	ld.global.f32 	%f120, [%rd60];
	mul.f32 	%f121, %f120, %f118;
	sub.f32 	%f122, %f119, %f121;
	st.global.f32 	[%rd57], %f122;
	ld.global.f32 	%f123, [%rd59+-4];
	ld.global.f32 	%f124, [%rd60+-4];
	mul.f32 	%f125, %f124, %f122;
	sub.f32 	%f126, %f123, %f125;
	st.global.f32 	[%rd57+-4], %f126;
	ld.global.f32 	%f127, [%rd59+-8];
	ld.global.f32 	%f128, [%rd60+-8];
	mul.f32 	%f129, %f128, %f126;
	sub.f32 	%f130, %f127, %f129;
	st.global.f32 	[%rd57+-8], %f130;
	ld.global.f32 	%f131, [%rd59+-12];
	ld.global.f32 	%f132, [%rd60+-12];
	mul.f32 	%f133, %f132, %f130;
	sub.f32 	%f134, %f131, %f133;
	st.global.f32 	[%rd57+-12], %f134;
	ld.global.f32 	%f135, [%rd59+-16];
	ld.global.f32 	%f136, [%rd60+-16];
	mul.f32 	%f137, %f136, %f134;
	sub.f32 	%f138, %f135, %f137;
	st.global.f32 	[%rd57+-16], %f138;
	add.s32 	%r63, %r63, -8;
	add.s32 	%r60, %r60, 8;
	add.s32 	%r59, %r59, -8;
	add.s32 	%r58, %r58, -8;
	setp.ne.s32 	%p11, %r60, 0;
	@%p11 bra 	$L__BB1_14;
	add.s32 	%r63, %r58, -2;
$L__BB1_16:
	setp.eq.s32 	%p12, %r19, 0;
	@%p12 bra 	$L__BB1_24;
	and.b32  	%r32, %r17, 3;
	setp.lt.u32 	%p13, %r19, 4;
	@%p13 bra 	$L__BB1_19;
	add.s32 	%r49, %r63, %r2;
	cvt.s64.s32 	%rd61, %r63;
	mul.wide.s32 	%rd62, %r63, 4;
	add.s64 	%rd63, %rd8, %rd62;
	ld.global.f32 	%f139, [%rd63];
	add.s64 	%rd64, %rd6, %rd62;
	ld.global.f32 	%f140, [%rd64];
	mul.wide.s32 	%rd65, %r49, 4;
	add.s64 	%rd66, %rd1, %rd65;
	ld.global.f32 	%f141, [%rd66+4];
	mul.f32 	%f142, %f140, %f141;
	sub.f32 	%f143, %f139, %f142;
	st.global.f32 	[%rd66], %f143;
	add.s64 	%rd67, %rd61, %rd5;
	ld.global.f32 	%f144, [%rd63+-4];
	ld.global.f32 	%f145, [%rd64+-4];
	mul.f32 	%f146, %f145, %f143;
	sub.f32 	%f147, %f144, %f146;
	shl.b64 	%rd68, %rd67, 2;
	add.s64 	%rd69, %rd1, %rd68;
	st.global.f32 	[%rd69+-4], %f147;
	ld.global.f32 	%f148, [%rd63+-8];
	ld.global.f32 	%f149, [%rd64+-8];
	mul.f32 	%f150, %f149, %f147;
	sub.f32 	%f151, %f148, %f150;
	st.global.f32 	[%rd69+-8], %f151;
	ld.global.f32 	%f152, [%rd63+-12];
	ld.global.f32 	%f153, [%rd64+-12];
	mul.f32 	%f154, %f153, %f151;
	sub.f32 	%f155, %f152, %f154;
	st.global.f32 	[%rd69+-12], %f155;
	add.s32 	%r63, %r63, -4;
$L__BB1_19:
	setp.eq.s32 	%p14, %r32, 0;
	@%p14 bra 	$L__BB1_24;
	setp.eq.s32 	%p15, %r32, 1;
	@%p15 bra 	$L__BB1_22;
	add.s32 	%r50, %r63, %r2;
	cvt.s64.s32 	%rd70, %r63;
	mul.wide.s32 	%rd71, %r63, 4;
	add.s64 	%rd72, %rd8, %rd71;
	ld.global.f32 	%f156, [%rd72];
	add.s64 	%rd73, %rd6, %rd71;
	ld.global.f32 	%f157, [%rd73];
	mul.wide.s32 	%rd74, %r50, 4;
	add.s64 	%rd75, %rd1, %rd74;
	ld.global.f32 	%f158, [%rd75+4];
	mul.f32 	%f159, %f157, %f158;
	sub.f32 	%f160, %f156, %f159;
	st.global.f32 	[%rd75], %f160;
	add.s64 	%rd76, %rd70, %rd5;
	ld.global.f32 	%f161, [%rd72+-4];
	ld.global.f32 	%f162, [%rd73+-4];
	mul.f32 	%f163, %f162, %f160;
	sub.f32 	%f164, %f161, %f163;
	shl.b64 	%rd77, %rd76, 2;
	add.s64 	%rd78, %rd1, %rd77;
	st.global.f32 	[%rd78+-4], %f164;
	add.s32 	%r63, %r63, -2;
$L__BB1_22:
	and.b32  	%r51, %r17, 1;
	setp.eq.b32 	%p16, %r51, 1;
	not.pred 	%p17, %p16;
	@%p17 bra 	$L__BB1_24;
	add.s32 	%r52, %r63, %r2;
	mul.wide.s32 	%rd79, %r63, 4;
	add.s64 	%rd80, %rd8, %rd79;
	ld.global.f32 	%f165, [%rd80];
	add.s64 	%rd81, %rd6, %rd79;
	ld.global.f32 	%f166, [%rd81];
	mul.wide.s32 	%rd82, %r52, 4;
	add.s64 	%rd83, %rd1, %rd82;
	ld.global.f32 	%f167, [%rd83+4];
	mul.f32 	%f168, %f166, %f167;
	sub.f32 	%f169, %f165, %f168;
	st.global.f32 	[%rd83], %f169;
$L__BB1_24:
	ret;

}
	// .globl	_Z10PCR_kernelPfS_S_S_Pii
.visible .entry _Z10PCR_kernelPfS_S_S_Pii(
	.param .u64 .ptr .align 1 _Z10PCR_kernelPfS_S_S_Pii_param_0,
	.param .u64 .ptr .align 1 _Z10PCR_kernelPfS_S_S_Pii_param_1,
	.param .u64 .ptr .align 1 _Z10PCR_kernelPfS_S_S_Pii_param_2,
	.param .u64 .ptr .align 1 _Z10PCR_kernelPfS_S_S_Pii_param_3,
	.param .u64 .ptr .align 1 _Z10PCR_kernelPfS_S_S_Pii_param_4,
	.param .u32 _Z10PCR_kernelPfS_S_S_Pii_param_5
)
{
	.reg .pred 	%p<11>;
	.reg .b32 	%r<75>;
	.reg .b32 	%f<79>;
	.reg .b64 	%rd<14>;
	// demoted variable
	.shared .align 4 .b8 _ZZ10PCR_kernelPfS_S_S_PiiE9shared_sa[16];
	// demoted variable
	.shared .align 4 .b8 _ZZ10PCR_kernelPfS_S_S_PiiE9shared_sd[16];
	// demoted variable
	.shared .align 4 .b8 _ZZ10PCR_kernelPfS_S_S_PiiE9shared_sc[16];
	// demoted variable
	.shared .align 4 .b8 _ZZ10PCR_kernelPfS_S_S_PiiE9shared_sy[16];
	// demoted variable
	.shared .align 4 .b8 _ZZ10PCR_kernelPfS_S_S_PiiE9shared_sl[16];
	ld.param.u64 	%rd2, [_Z10PCR_kernelPfS_S_S_Pii_param_0];
	ld.param.u64 	%rd3, [_Z10PCR_kernelPfS_S_S_Pii_param_1];
	ld.param.u64 	%rd4, [_Z10PCR_kernelPfS_S_S_Pii_param_2];
	ld.param.u64 	%rd5, [_Z10PCR_kernelPfS_S_S_Pii_param_3];
	ld.param.u32 	%r25, [_Z10PCR_kernelPfS_S_S_Pii_param_5];
	cvta.to.global.u64 	%rd6, %rd5;
	cvta.to.global.u64 	%rd7, %rd4;
	cvta.to.global.u64 	%rd8, %rd3;
	cvta.to.global.u64 	%rd9, %rd2;
	mov.u32 	%r1, %tid.x;
	mov.u32 	%r26, %ctaid.x;
	mov.u32 	%r27, %ntid.x;
	mad.lo.s32 	%r28, %r26, %r27, %r1;
	mul.wide.s32 	%rd10, %r28, 4;
	add.s64 	%rd11, %rd9, %rd10;
	ld.global.f32 	%f20, [%rd11];
	shl.b32 	%r29, %r1, 2;
	mov.u32 	%r30, _ZZ10PCR_kernelPfS_S_S_PiiE9shared_sa;
	add.s32 	%r2, %r30, %r29;
	st.shared.f32 	[%r2], %f20;
	add.s64 	%rd12, %rd8, %rd10;
	ld.global.f32 	%f21, [%rd12];
	mov.u32 	%r31, _ZZ10PCR_kernelPfS_S_S_PiiE9shared_sd;
	add.s32 	%r3, %r31, %r29;
	st.shared.f32 	[%r3], %f21;
	add.s64 	%rd13, %rd7, %rd10;
	ld.global.f32 	%f22, [%rd13];
	mov.u32 	%r32, _ZZ10PCR_kernelPfS_S_S_PiiE9shared_sc;
	add.s32 	%r4, %r32, %r29;
	st.shared.f32 	[%r4], %f22;
	add.s64 	%rd1, %rd6, %rd10;
	ld.global.f32 	%f23, [%rd1];
	mov.u32 	%r33, _ZZ10PCR_kernelPfS_S_S_PiiE9shared_sy;
	add.s32 	%r5, %r33, %r29;
	st.shared.f32 	[%r5], %f23;
	mov.u32 	%r34, _ZZ10PCR_kernelPfS_S_S_PiiE9shared_sl;
	add.s32 	%r6, %r34, %r29;
	st.shared.u32 	[%r6], %r1;
	bar.sync 	0;
	setp.ge.u32 	%p1, %r1, %r25;
	@%p1 bra 	$L__BB2_11;
	shr.u32 	%r36, %r25, 31;
	add.s32 	%r37, %r25, %r36;
	shr.u32 	%r38, %r37, 1;
	sub.s32 	%r39, %r25, %r38;
	and.b32  	%r40, %r1, 1;
	setp.eq.b32 	%p2, %r40, 1;
	selp.b32 	%r41, %r39, 0, %p2;
	shr.u32 	%r42, %r1, 1;
	add.s32 	%r43, %r41, %r42;
	max.u32 	%r44, %r1, 1;
	shl.b32 	%r45, %r44, 2;
	add.s32 	%r46, %r1, 1;
	setp.lt.s32 	%p3, %r46, %r25;
	selp.b32 	%r47, %r46, 0, %p3;
	cvt.rn.f32.s32 	%f25, %r25;
	setp.lt.s32 	%p4, %r25, 1;
	mul.f32 	%f26, %f25, 0f4B000000;
	selp.f32 	%f27, %f26, %f25, %p4;
	selp.f32 	%f28, 0fC1B80000, 0f00000000, %p4;
	mov.b32 	%r48, %f27;
	add.s32 	%r49, %r48, -1059760811;
	and.b32  	%r50, %r49, -8388608;
	sub.s32 	%r51, %r48, %r50;
	mov.b32 	%f29, %r51;
	cvt.rn.f32.s32 	%f30, %r50;
	fma.rn.f32 	%f31, %f30, 0f34000000, %f28;
	add.f32 	%f32, %f29, 0fBF800000;
	fma.rn.f32 	%f33, %f32, 0fBE055027, 0f3E1039F6;
	fma.rn.f32 	%f34, %f33, %f32, 0fBDF8CDCC;
	fma.rn.f32 	%f35, %f34, %f32, 0f3E0F2955;
	fma.rn.f32 	%f36, %f35, %f32, 0fBE2AD8B9;
	fma.rn.f32 	%f37, %f36, %f32, 0f3E4CED0B;
	fma.rn.f32 	%f38, %f37, %f32, 0fBE7FFF22;
	fma.rn.f32 	%f39, %f38, %f32, 0f3EAAAA78;
	fma.rn.f32 	%f40, %f39, %f32, 0fBF000000;
	mul.f32 	%f41, %f32, %f40;
	fma.rn.f32 	%f42, %f41, %f32, %f32;
	fma.rn.f32 	%f43, %f31, 0f3F317218, %f42;
	setp.gt.u32 	%p5, %r48, 2139095039;
	fma.rn.f32 	%f44, %f27, 0f7F800000, 0f7F800000;
	selp.f32 	%f45, %f44, %f43, %p5;
	setp.eq.f32 	%p6, %f27, 0f00000000;
	div.rn.f32 	%f46, %f45, 0f3F317218;
	selp.f32 	%f47, 0fFF800000, %f46, %p6;
	cvt.rzi.s32.f32 	%r7, %f47;
	add.s32 	%r52, %r45, -4;
	add.s32 	%r8, %r30, %r52;
	add.s32 	%r9, %r33, %r52;
	shl.b32 	%r55, %r47, 2;
	add.s32 	%r10, %r32, %r55;
	add.s32 	%r11, %r30, %r55;
	add.s32 	%r12, %r31, %r55;
	add.s32 	%r13, %r33, %r55;
	shl.b32 	%r58, %r43, 2;
	add.s32 	%r14, %r30, %r58;
	add.s32 	%r15, %r31, %r58;
	add.s32 	%r16, %r32, %r58;
	add.s32 	%r17, %r33, %r58;
	add.s32 	%r18, %r34, %r58;
	max.s32 	%r60, %r7, -1;
	neg.s32 	%r74, %r60;
	mov.b32 	%r73, -1;
$L__BB2_2:
	add.s32 	%r73, %r73, 1;
	setp.eq.s32 	%p7, %r74, 1;
	@%p7 bra 	$L__BB2_10;
	ld.shared.u32 	%r23, [%r6];
	ld.shared.f32 	%f73, [%r2];
	ld.shared.f32 	%f77, [%r3];
	ld.shared.f32 	%f75, [%r4];
	ld.shared.f32 	%f78, [%r5];
	abs.f32 	%f48, %f73;
	setp.leu.f32 	%p8, %f48, 0f33D6BF95;
	@%p8 bra 	$L__BB2_5;
	mov.u32 	%r61, %tid.x;
	max.u32 	%r62, %r61, 1;
	shl.b32 	%r63, %r62, 2;
	add.s32 	%r64, %r63, -4;
	mov.u32 	%r65, _ZZ10PCR_kernelPfS_S_S_PiiE9shared_sc;
	add.s32 	%r66, %r65, %r64;
	ld.shared.f32 	%f49, [%r66];
	mov.u32 	%r67, _ZZ10PCR_kernelPfS_S_S_PiiE9shared_sd;
	add.s32 	%r68, %r67, %r64;
	ld.shared.f32 	%f50, [%r68];
	ld.shared.f32 	%f51, [%r8];
	ld.shared.f32 	%f52, [%r9];
	mul.f32 	%f53, %f73, %f75;
	div.rn.f32 	%f54, %f53, %f50;
	sub.f32 	%f77, %f77, %f54;
	mul.f32 	%f55, %f73, %f52;
	div.rn.f32 	%f56, %f55, %f50;
	sub.f32 	%f78, %f78, %f56;
	neg.f32 	%f57, %f73;
	mul.f32 	%f58, %f51, %f57;
	div.rn.f32 	%f73, %f58, %f50;
	neg.f32 	%f59, %f49;
	mul.f32 	%f60, %f75, %f59;
	div.rn.f32 	%f75, %f60, %f50;
$L__BB2_5:
	ld.shared.f32 	%f15, [%r10];
	abs.f32 	%f61, %f15;
	setp.leu.f32 	%p9, %f61, 0f33D6BF95;
	@%p9 bra 	$L__BB2_7;
	ld.shared.f32 	%f62, [%r11];
	ld.shared.f32 	%f63, [%r12];
	ld.shared.f32 	%f64, [%r13];
	mul.f32 	%f65, %f15, %f62;
	div.rn.f32 	%f66, %f65, %f63;
	sub.f32 	%f77, %f77, %f66;
	mul.f32 	%f67, %f15, %f64;
	div.rn.f32 	%f68, %f67, %f63;
	sub.f32 	%f78, %f78, %f68;
$L__BB2_7:
	bar.sync 	0;
	setp.ge.s32 	%p10, %r73, %r7;
	@%p10 bra 	$L__BB2_9;
	st.shared.f32 	[%r14], %f73;
	st.shared.f32 	[%r15], %f77;
	st.shared.f32 	[%r16], %f75;
	st.shared.f32 	[%r17], %f78;
	st.shared.u32 	[%r18], %r23;
	bar.sync 	0;
$L__BB2_9:
	add.s32 	%r74, %r74, 1;
	bra.uni 	$L__BB2_2;
$L__BB2_10:
	div.rn.f32 	%f69, %f78, %f77;
	ld.shared.u32 	%r69, [%r6];
	shl.b32 	%r70, %r69, 2;
	mov.u32 	%r71, _ZZ10PCR_kernelPfS_S_S_PiiE9shared_sy;
	add.s32 	%r72, %r71, %r70;
	st.shared.f32 	[%r72], %f69;
$L__BB2_11:
	ld.shared.f32 	%f70, [%r5];
	st.global.f32 	[%rd1], %f70;
	ret;

}


// ===== COMPILED SASS (sm_100) =====

	.target	sm_100

	.elftype	@"ET_EXEC"


//--------------------- .note.nv.tkinfo           --------------------------
	.section	.note.nv.tkinfo,"",@"SHT_NOTE"
	.sectionflags	@"SHF_NOTE_NV_TKINFO"
	.tkinfo
        /*0018*/ 	.word	0x00000002
        /*0030*/ 	.string	""
        /*0030*/ 	.string	"ptxas"
        /*0030*/ 	.string	"Cuda compilation tools, release 13.0, V13.0.88"
        /*0030*/ 	.string	"Build cuda_13.0.r13.0/compiler.36424714_0"
        /*0030*/ 	.string	"-arch sm_100 -m 64 "



//--------------------- .note.nv.cuinfo           --------------------------
	.section	.note.nv.cuinfo,"",@"SHT_NOTE"
	.sectionflags	@"SHF_NOTE_NV_CUINFO"
        /*0018*/ 	.short	0x0002
        /*001a*/ 	.short	0x0064
        /*001c*/ 	.short	0x0082
	.zero		2


//--------------------- .nv.info                  --------------------------
	.section	.nv.info,"",@"SHT_CUDA_INFO"
	.align	4


	//----- nvinfo : EIATTR_REGCOUNT
	.align		4
        /*0000*/ 	.byte	0x04, 0x2f
        /*0002*/ 	.short	(.L_1 - .L_0)
	.align		4
.L_0:
        /*0004*/ 	.word	index@(_Z23thomasAlgorithmPerBlockPfS_S_S_S_i)
        /*0008*/ 	.word	0x00000020


	//----- nvinfo : EIATTR_FRAME_SIZE
	.align		4
.L_1:
        /*000c*/ 	.byte	0x04, 0x11
        /*000e*/ 	.short	(.L_3 - .L_2)
	.align		4
.L_2:
        /*0010*/ 	.word	index@($__internal_4_$__cuda_sm3x_div_rn_noftz_f32_slowpath)
        /*0014*/ 	.word	0x00000000


	//----- nvinfo : EIATTR_FRAME_SIZE
	.align		4
.L_3:
        /*0018*/ 	.byte	0x04, 0x11
        /*001a*/ 	.short	(.L_5 - .L_4)
	.align		4
.L_4:
        /*001c*/ 	.word	index@($__internal_3_$__cuda_sm20_rcp_rn_f32_slowpath)
        /*0020*/ 	.word	0x00000000


	//----- nvinfo : EIATTR_FRAME_SIZE
	.align		4
.L_5:
        /*0024*/ 	.byte	0x04, 0x11
        /*0026*/ 	.short	(.L_7 - .L_6)
	.align		4
.L_6:
        /*0028*/ 	.word	index@(_Z23thomasAlgorithmPerBlockPfS_S_S_S_i)
        /*002c*/ 	.word	0x00000000


	//----- nvinfo : EIATTR_REGCOUNT
	.align		4
.L_7:
        /*0030*/ 	.byte	0x04, 0x2f
        /*0032*/ 	.short	(.L_9 - .L_8)
	.align		4
.L_8:
        /*0034*/ 	.word	index@(_Z24thomasAlgorithmPerThreadPfS_S_S_S_ii)
        /*0038*/ 	.word	0x00000020


	//----- nvinfo : EIATTR_FRAME_SIZE
	.align		4
.L_9:
        /*003c*/ 	.byte	0x04, 0x11
        /*003e*/ 	.short	(.L_11 - .L_10)
	.align		4
.L_10:
        /*0040*/ 	.word	index@($__internal_2_$__cuda_sm3x_div_rn_noftz_f32_slowpath)
        /*0044*/ 	.word	0x00000000


	//----- nvinfo : EIATTR_FRAME_SIZE
	.align		4
.L_11:
        /*0048*/ 	.byte	0x04, 0x11
        /*004a*/ 	.short	(.L_13 - .L_12)
	.align		4
.L_12:
        /*004c*/ 	.word	index@($__internal_1_$__cuda_sm20_rcp_rn_f32_slowpath)
        /*0050*/ 	.word	0x00000000


	//----- nvinfo : EIATTR_FRAME_SIZE
	.align		4
.L_13:
        /*0054*/ 	.byte	0x04, 0x11
        /*0056*/ 	.short	(.L_15 - .L_14)
	.align		4
.L_14:
        /*0058*/ 	.word	index@(_Z24thomasAlgorithmPerThreadPfS_S_S_S_ii)
        /*005c*/ 	.word	0x00000000


	//----- nvinfo : EIATTR_REGCOUNT
	.align		4
.L_15:
        /*0060*/ 	.byte	0x04, 0x2f
        /*0062*/ 	.short	(.L_17 - .L_16)
	.align		4
.L_16:
        /*0064*/ 	.word	index@(_Z10PCR_kernelPfS_S_S_Pii)
        /*0068*/ 	.word	0x0000002a


	//----- nvinfo : EIATTR_FRAME_SIZE
	.align		4
.L_17:
        /*006c*/ 	.byte	0x04, 0x11
        /*006e*/ 	.short	(.L_19 - .L_18)
	.align		4
.L_18:
        /*0070*/ 	.word	index@($__internal_0_$__cuda_sm3x_div_rn_noftz_f32_slowpath)
        /*0074*/ 	.word	0x00000000


	//----- nvinfo : EIATTR_FRAME_SIZE
	.align		4
.L_19:
        /*0078*/ 	.byte	0x04, 0x11
        /*007a*/ 	.short	(.L_21 - .L_20)
	.align		4
.L_20:
        /*007c*/ 	.word	index@(_Z10PCR_kernelPfS_S_S_Pii)
        /*0080*/ 	.word	0x00000000


	//----- nvinfo : EIATTR_MIN_STACK_SIZE
	.align		4
.L_21:
        /*0084*/ 	.byte	0x04, 0x12
        /*0086*/ 	.short	(.L_23 - .L_22)
	.align		4
.L_22:
        /*0088*/ 	.word	index@(_Z10PCR_kernelPfS_S_S_Pii)
        /*008c*/ 	.word	0x00000000


	//----- nvinfo : EIATTR_MIN_STACK_SIZE
	.align		4
.L_23:
        /*0090*/ 	.byte	0x04, 0x12
        /*0092*/ 	.short	(.L_25 - .L_24)
	.align		4
.L_24:
        /*0094*/ 	.word	index@(_Z24thomasAlgorithmPerThreadPfS_S_S_S_ii)
        /*0098*/ 	.word	0x00000000


	//----- nvinfo : EIATTR_MIN_STACK_SIZE
	.align		4
.L_25:
        /*009c*/ 	.byte	0x04, 0x12
        /*009e*/ 	.short	(.L_27 - .L_26)
	.align		4
.L_26:
        /*00a0*/ 	.word	index@(_Z23thomasAlgorithmPerBlockPfS_S_S_S_i)
        /*00a4*/ 	.word	0x00000000
.L_27:


//--------------------- .nv.compat                --------------------------
	.section	.nv.compat,"",@"SHT_CUDA_COMPAT_INFO"
	.align	4
        /*0000*/ 	.byte	0x02, 0x09, 0x00, 0x00, 0x02, 0x02, 0x01, 0x00, 0x02, 0x05, 0x05, 0x00, 0x03, 0x07, 0x01, 0x01
        /*0010*/ 	.byte	0x02, 0x03, 0x00, 0x00, 0x02, 0x06, 0x01, 0x00, 0x04, 0x0b, 0x08, 0x00, 0x01, 0x00, 0x00, 0x00
        /*0020*/ 	.byte	0x00, 0x00, 0x00, 0x00


//--------------------- .nv.info._Z10PCR_kernelPfS_S_S_Pii --------------------------
	.section	.nv.info._Z10PCR_kernelPfS_S_S_Pii,"",@"SHT_CUDA_INFO"
	.sectionflags	@""
	.align	4


	//----- nvinfo : EIATTR_CUDA_API_VERSION
	.align		4
        /*0000*/ 	.byte	0x04, 0x37
        /*0002*/ 	.short	(.L_29 - .L_28)
.L_28:
        /*0004*/ 	.word	0x00000082


	//----- nvinfo : EIATTR_KPARAM_INFO
	.align		4
.L_29:
        /*0008*/ 	.byte	0x04, 0x17
        /*000a*/ 	.short	(.L_31 - .L_30)
.L_30:
        /*000c*/ 	.word	0x00000000
        /*0010*/ 	.short	0x0005
        /*0012*/ 	.short	0x0028
        /*0014*/ 	.byte	0x00, 0xf0, 0x11, 0x00


	//----- nvinfo : EIATTR_KPARAM_INFO
	.align		4
.L_31:
        /*0018*/ 	.byte	0x04, 0x17
        /*001a*/ 	.short	(.L_33 - .L_32)
.L_32:
        /*001c*/ 	.word	0x00000000
        /*0020*/ 	.short	0x0004
        /*0022*/ 	.short	0x0020
        /*0024*/ 	.byte	0x00, 0xf5, 0x21, 0x00


	//----- nvinfo : EIATTR_KPARAM_INFO
	.align		4
.L_33:
        /*0028*/ 	.byte	0x04, 0x17
        /*002a*/ 	.short	(.L_35 - .L_34)
.L_34:
        /*002c*/ 	.word	0x00000000
        /*0030*/ 	.short	0x0003
        /*0032*/ 	.short	0x0018
        /*0034*/ 	.byte	0x00, 0xf5, 0x21, 0x00


	//----- nvinfo : EIATTR_KPARAM_INFO
	.align		4
.L_35:
        /*0038*/ 	.byte	0x04, 0x17
        /*003a*/ 	.short	(.L_37 - .L_36)
.L_36:
        /*003c*/ 	.word	0x00000000
        /*0040*/ 	.short	0x0002
        /*0042*/ 	.short	0x0010
        /*0044*/ 	.byte	0x00, 0xf5, 0x21, 0x00


	//----- nvinfo : EIATTR_KPARAM_INFO
	.align		4
.L_37:
        /*0048*/ 	.byte	0x04, 0x17
        /*004a*/ 	.short	(.L_39 - .L_38)
.L_38:
        /*004c*/ 	.word	0x00000000
        /*0050*/ 	.short	0x0001
        /*0052*/ 	.short	0x0008
        /*0054*/ 	.byte	0x00, 0xf5, 0x21, 0x00


	//----- nvinfo : EIATTR_KPARAM_INFO
	.align		4
.L_39:
        /*0058*/ 	.byte	0x04, 0x17
        /*005a*/ 	.short	(.L_41 - .L_40)
.L_40:
        /*005c*/ 	.word	0x00000000
        /*0060*/ 	.short	0x0000
        /*0062*/ 	.short	0x0000
        /*0064*/ 	.byte	0x00, 0xf5, 0x21, 0x00


	//----- nvinfo : EIATTR_SPARSE_MMA_MASK
	.align		4
.L_41:
        /*0068*/ 	.byte	0x03, 0x50
        /*006a*/ 	.short	0x0000


	//----- nvinfo : EIATTR_MAXREG_COUNT
	.align		4
        /*006c*/ 	.byte	0x03, 0x1b
        /*006e*/ 	.short	0x00ff


	//----- nvinfo : EIATTR_NUM_BARRIERS
	.align		4
        /*0070*/ 	.byte	0x02, 0x4c
        /*0072*/ 	.byte	0x01
	.zero		1


	//----- nvinfo : EIATTR_MERCURY_ISA_VERSION
	.align		4
        /*0074*/ 	.byte	0x03, 0x5f
        /*0076*/ 	.short	0x0101


	//----- nvinfo : EIATTR_VRC_CTA_INIT_COUNT
	.align		4
        /*0078*/ 	.byte	0x02, 0x4a
	.zero		1
	.zero		1


	//----- nvinfo : EIATTR_EXIT_INSTR_OFFSETS
	.align		4
        /*007c*/ 	.byte	0x04, 0x1c
        /*007e*/ 	.short	(.L_43 - .L_42)


	//   ....[0]....
.L_42:
        /*0080*/ 	.word	0x000010f0


	//----- nvinfo : EIATTR_CRS_STACK_SIZE
	.align		4
.L_43:
        /*0084*/ 	.byte	0x04, 0x1e
        /*0086*/ 	.short	(.L_45 - .L_44)
.L_44:
        /*0088*/ 	.word	0x00000000


	//----- nvinfo : EIATTR_CBANK_PARAM_SIZE
	.align		4
.L_45:
        /*008c*/ 	.byte	0x03, 0x19
        /*008e*/ 	.short	0x002c


	//----- nvinfo : EIATTR_PARAM_CBANK
	.align		4
        /*0090*/ 	.byte	0x04, 0x0a
        /*0092*/ 	.short	(.L_47 - .L_46)
	.align		4
.L_46:
        /*0094*/ 	.word	index@(.nv.constant0._Z10PCR_kernelPfS_S_S_Pii)
        /*0098*/ 	.short	0x0380
        /*009a*/ 	.short	0x002c


	//----- nvinfo : EIATTR_SW_WAR
	.align		4
.L_47:
        /*009c*/ 	.byte	0x04, 0x36
        /*009e*/ 	.short	(.L_49 - .L_48)
.L_48:
        /*00a0*/ 	.word	0x00000008
.L_49:


//--------------------- .nv.info._Z24thomasAlgorithmPerThreadPfS_S_S_S_ii --------------------------
	.section	.nv.info._Z24thomasAlgorithmPerThreadPfS_S_S_S_ii,"",@"SHT_CUDA_INFO"
	.sectionflags	@""
	.align	4


	//----- nvinfo : EIATTR_CUDA_API_VERSION
	.align		4
        /*0000*/ 	.byte	0x04, 0x37
        /*0002*/ 	.short	(.L_51 - .L_50)
.L_50:
        /*0004*/ 	.word	0x00000082


	//----- nvinfo : EIATTR_KPARAM_INFO
	.align		4
.L_51:
        /*0008*/ 	.byte	0x04, 0x17
        /*000a*/ 	.short	(.L_53 - .L_52)
.L_52:
        /*000c*/ 	.word	0x00000000
        /*0010*/ 	.short	0x0006
        /*0012*/ 	.short	0x002c
        /*0014*/ 	.byte	0x00, 0xf0, 0x11, 0x00


	//----- nvinfo : EIATTR_KPARAM_INFO
	.align		4
.L_53:
        /*0018*/ 	.byte	0x04, 0x17
        /*001a*/ 	.short	(.L_55 - .L_54)
.L_54:
        /*001c*/ 	.word	0x00000000
        /*0020*/ 	.short	0x0005
        /*0022*/ 	.short	0x0028
        /*0024*/ 	.byte	0x00, 0xf0, 0x11, 0x00


	//----- nvinfo : EIATTR_KPARAM_INFO
	.align		4
.L_55:
        /*0028*/ 	.byte	0x04, 0x17
        /*002a*/ 	.short	(.L_57 - .L_56)
.L_56:
        /*002c*/ 	.word	0x00000000
        /*0030*/ 	.short	0x0004
        /*0032*/ 	.short	0x0020
        /*0034*/ 	.byte	0x00, 0xf5, 0x21, 0x00


	//----- nvinfo : EIATTR_KPARAM_INFO
	.align		4
.L_57:
        /*0038*/ 	.byte	0x04, 0x17
        /*003a*/ 	.short	(.L_59 - .L_58)
.L_58:
        /*003c*/ 	.word	0x00000000
        /*0040*/ 	.short	0x0003
        /*0042*/ 	.short	0x0018
        /*0044*/ 	.byte	0x00, 0xf5, 0x21, 0x00


	//----- nvinfo : EIATTR_KPARAM_INFO
	.align		4
.L_59:
        /*0048*/ 	.byte	0x04, 0x17
        /*004a*/ 	.short	(.L_61 - .L_60)
.L_60:
        /*004c*/ 	.word	0x00000000
        /*0050*/ 	.short	0x0002
        /*0052*/ 	.short	0x0010
        /*0054*/ 	.byte	0x00, 0xf5, 0x21, 0x00


	//----- nvinfo : EIATTR_KPARAM_INFO
	.align		4
.L_61:
        /*0058*/ 	.byte	0x04, 0x17
        /*005a*/ 	.short	(.L_63 - .L_62)
.L_62:
        /*005c*/ 	.word	0x00000000
        /*0060*/ 	.short	0x0001
        /*0062*/ 	.short	0x0008
        /*0064*/ 	.byte	0x00, 0xf5, 0x21, 0x00


	//----- nvinfo : EIATTR_KPARAM_INFO
	.align		4
.L_63:
        /*0068*/ 	.byte	0x04, 0x17
        /*006a*/ 	.short	(.L_65 - .L_64)
.L_64:
        /*006c*/ 	.word	0x00000000
        /*0070*/ 	.short	0x0000
        /*0072*/ 	.short	0x0000
        /*0074*/ 	.byte	0x00, 0xf5, 0x21, 0x00


	//----- nvinfo : EIATTR_SPARSE_MMA_MASK
	.align		4
.L_65:
        /*0078*/ 	.byte	0x03, 0x50
        /*007a*/ 	.short	0x0000


	//----- nvinfo : EIATTR_MAXREG_COUNT
	.align		4
        /*007c*/ 	.byte	0x03, 0x1b
        /*007e*/ 	.short	0x00ff


	//----- nvinfo : EIATTR_MERCURY_ISA_VERSION
	.align		4
        /*0080*/ 	.byte	0x03, 0x5f
        /*0082*/ 	.short	0x0101


	//----- nvinfo : EIATTR_VRC_CTA_INIT_COUNT
	.align		4
        /*0084*/ 	.byte	0x02, 0x4a
	.zero		1
	.zero		1


	//----- nvinfo : EIATTR_EXIT_INSTR_OFFSETS
	.align		4
        /*0088*/ 	.byte	0x04, 0x1c
        /*008a*/ 	.short	(.L_67 - .L_66)


	//   ....[0]....
.L_66:
        /*008c*/ 	.word	0x00000050


	//   ....[1]....
        /*0090*/ 	.word	0x00001390


	//   ....[2]....
        /*0094*/ 	.word	0x000017b0


	//   ....[3]....
        /*0098*/ 	.word	0x000019b0


	//   ....[4]....
        /*009c*/ 	.word	0x00001b30


	//   ....[5]....
        /*00a0*/ 	.word	0x00001bd0


	//----- nvinfo : EIATTR_CRS_STACK_SIZE
	.align		4
.L_67:
        /*00a4*/ 	.byte	0x04, 0x1e
        /*00a6*/ 	.short	(.L_69 - .L_68)
.L_68:
        /*00a8*/ 	.word	0x00000000


	//----- nvinfo : EIATTR_CBANK_PARAM_SIZE
	.align		4
.L_69:
        /*00ac*/ 	.byte	0x03, 0x19
        /*00ae*/ 	.short	0x0030


	//----- nvinfo : EIATTR_PARAM_CBANK
	.align		4
        /*00b0*/ 	.byte	0x04, 0x0a
        /*00b2*/ 	.short	(.L_71 - .L_70)
	.align		4
.L_70:
        /*00b4*/ 	.word	index@(.nv.constant0._Z24thomasAlgorithmPerThreadPfS_S_S_S_ii)
        /*00b8*/ 	.short	0x0380
        /*00ba*/ 	.short	0x0030


	//----- nvinfo : EIATTR_SW_WAR
	.align		4
.L_71:
        /*00bc*/ 	.byte	0x04, 0x36
        /*00be*/ 	.short	(.L_73 - .L_72)
.L_72:
        /*00c0*/ 	.word	0x00000008
.L_73:


//--------------------- .nv.info._Z23thomasAlgorithmPerBlockPfS_S_S_S_i --------------------------
	.section	.nv.info._Z23thomasAlgorithmPerBlockPfS_S_S_S_i,"",@"SHT_CUDA_INFO"
	.sectionflags	@""
	.align	4


	//----- nvinfo : EIATTR_CUDA_API_VERSION
	.align		4
        /*0000*/ 	.byte	0x04, 0x37
        /*0002*/ 	.short	(.L_75 - .L_74)
.L_74:
        /*0004*/ 	.word	0x00000082


	//----- nvinfo : EIATTR_KPARAM_INFO
	.align		4
.L_75:
        /*0008*/ 	.byte	0x04, 0x17
        /*000a*/ 	.short	(.L_77 - .L_76)
.L_76:
        /*000c*/ 	.word	0x00000000
        /*0010*/ 	.short	0x0005
        /*0012*/ 	.short	0x0028
        /*0014*/ 	.byte	0x00, 0xf0, 0x11, 0x00


	//----- nvinfo : EIATTR_KPARAM_INFO
	.align		4
.L_77:
        /*0018*/ 	.byte	0x04, 0x17
        /*001a*/ 	.short	(.L_79 - .L_78)
.L_78:
        /*001c*/ 	.word	0x00000000
        /*0020*/ 	.short	0x0004
        /*0022*/ 	.short	0x0020
        /*0024*/ 	.byte	0x00, 0xf5, 0x21, 0x00


	//----- nvinfo : EIATTR_KPARAM_INFO
	.align		4
.L_79:
        /*0028*/ 	.byte	0x04, 0x17
        /*002a*/ 	.short	(.L_81 - .L_80)
.L_80:
        /*002c*/ 	.word	0x00000000
        /*0030*/ 	.short	0x0003
        /*0032*/ 	.short	0x0018
        /*0034*/ 	.byte	0x00, 0xf5, 0x21, 0x00


	//----- nvinfo : EIATTR_KPARAM_INFO
	.align		4
.L_81:
        /*0038*/ 	.byte	0x04, 0x17
        /*003a*/ 	.short	(.L_83 - .L_82)
.L_82:
        /*003c*/ 	.word	0x00000000
        /*0040*/ 	.short	0x0002
        /*0042*/ 	.short	0x0010
        /*0044*/ 	.byte	0x00, 0xf5, 0x21, 0x00


	//----- nvinfo : EIATTR_KPARAM_INFO
	.align		4
.L_83:
        /*0048*/ 	.byte	0x04, 0x17
        /*004a*/ 	.short	(.L_85 - .L_84)
.L_84:
        /*004c*/ 	.word	0x00000000
        /*0050*/ 	.short	0x0001
        /*0052*/ 	.short	0x0008
        /*0054*/ 	.byte	0x00, 0xf5, 0x21, 0x00


	//----- nvinfo : EIATTR_KPARAM_INFO
	.align		4
.L_85:
        /*0058*/ 	.byte	0x04, 0x17
        /*005a*/ 	.short	(.L_87 - .L_86)
.L_86:
        /*005c*/ 	.word	0x00000000
        /*0060*/ 	.short	0x0000
        /*0062*/ 	.short	0x0000
        /*0064*/ 	.byte	0x00, 0xf5, 0x21, 0x00


	//----- nvinfo : EIATTR_SPARSE_MMA_MASK
	.align		4
.L_87:
        /*0068*/ 	.byte	0x03, 0x50
        /*006a*/ 	.short	0x0000


	//----- nvinfo : EIATTR_MAXREG_COUNT
	.align		4
        /*006c*/ 	.byte	0x03, 0x1b
        /*006e*/ 	.short	0x00ff


	//----- nvinfo : EIATTR_MERCURY_ISA_VERSION
	.align		4
        /*0070*/ 	.byte	0x03, 0x5f
        /*0072*/ 	.short	0x0101


	//----- nvinfo : EIATTR_VRC_CTA_INIT_COUNT
	.align		4
        /*0074*/ 	.byte	0x02, 0x4a
	.zero		1
	.zero		1


	//----- nvinfo : EIATTR_EXIT_INSTR_OFFSETS
	.align		4
        /*0078*/ 	.byte	0x04, 0x1c
        /*007a*/ 	.short	(.L_89 - .L_88)


	//   ....[0]....
.L_88:
        /*007c*/ 	.word	0x00001250


	//   ....[1]....
        /*0080*/ 	.word	0x00001670


	//   ....[2]....
        /*0084*/ 	.word	0x00001870


	//   ....[3]....
        /*0088*/ 	.word	0x000019f0


	//   ....[4]....
        /*008c*/ 	.word	0x00001a90


	//----- nvinfo : EIATTR_CRS_STACK_SIZE
	.align		4
.L_89:
        /*0090*/ 	.byte	0x04, 0x1e
        /*0092*/ 	.short	(.L_91 - .L_90)
.L_90:
        /*0094*/ 	.word	0x00000000


	//----- nvinfo : EIATTR_CBANK_PARAM_SIZE
	.align		4
.L_91:
        /*0098*/ 	.byte	0x03, 0x19
        /*009a*/ 	.short	0x002c


	//----- nvinfo : EIATTR_PARAM_CBANK
	.align		4
        /*009c*/ 	.byte	0x04, 0x0a
        /*009e*/ 	.short	(.L_93 - .L_92)
	.align		4
.L_92:
        /*00a0*/ 	.word	index@(.nv.constant0._Z23thomasAlgorithmPerBlockPfS_S_S_S_i)
        /*00a4*/ 	.short	0x0380
        /*00a6*/ 	.short	0x002c


	//----- nvinfo : EIATTR_SW_WAR
	.align		4
.L_93:
        /*00a8*/ 	.byte	0x04, 0x36
        /*00aa*/ 	.short	(.L_95 - .L_94)
.L_94:
        /*00ac*/ 	.word	0x00000008
.L_95:


//--------------------- .nv.callgraph             --------------------------
	.section	.nv.callgraph,"",@"SHT_CUDA_CALLGRAPH"
	.align	4
	.sectionentsize	8
	.align		4
        /*0000*/ 	.word	0x00000000
	.align		4
        /*0004*/ 	.word	0xffffffff
	.align		4
        /*0008*/ 	.word	0x00000000
	.align		4
        /*000c*/ 	.word	0xfffffffe
	.align		4
        /*0010*/ 	.word	0x00000000
	.align		4
        /*0014*/ 	.word	0xfffffffd
	.align		4
        /*0018*/ 	.word	0x00000000
	.align		4
        /*001c*/ 	.word	0xfffffffc


//--------------------- .text._Z10PCR_kernelPfS_S_S_Pii --------------------------
	.section	.text._Z10PCR_kernelPfS_S_S_Pii,"ax",@progbits
	.align	128
        .global         _Z10PCR_kernelPfS_S_S_Pii
        .type           _Z10PCR_kernelPfS_S_S_Pii,@function
        .size           _Z10PCR_kernelPfS_S_S_Pii,(.L_x_117 - _Z10PCR_kernelPfS_S_S_Pii)
        .other          _Z10PCR_kernelPfS_S_S_Pii,@"STO_CUDA_ENTRY STV_DEFAULT"
_Z10PCR_kernelPfS_S_S_Pii:
.text._Z10PCR_kernelPfS_S_S_Pii:
[----:B------:R-:W-:Y:S01]  /*0000*/  LDC R1, c[0x0][0x37c] ;  /* 0x0000df00ff017b82 */ /* 0x000fe20000000800 */
[----:B------:R-:W0:Y:S07]  /*0010*/  S2R R3, SR_TID.X ;  /* 0x0000000000037919 */ /* 0x000e2e0000002100 */
[----:B------:R-:W0:Y:S01]  /*0020*/  S2UR UR4, SR_CTAID.X ;  /* 0x00000000000479c3 */ /* 0x000e220000002500 */
[----:B------:R-:W1:Y:S07]  /*0030*/  LDCU.64 UR12, c[0x0][0x358] ;  /* 0x00006b00ff0c77ac */ /* 0x000e6e0008000a00 */
[----:B------:R-:W0:Y:S08]  /*0040*/  LDC R0, c[0x0][0x360] ;  /* 0x0000d800ff007b82 */ /* 0x000e300000000800 */
[----:B------:R-:W2:Y:S08]  /*0050*/  LDC.64 R6, c[0x0][0x380] ;  /* 0x0000e000ff067b82 */ /* 0x000eb00000000a00 */
[----:B------:R-:W3:Y:S08]  /*0060*/  LDC.64 R8, c[0x0][0x388] ;  /* 0x0000e200ff087b82 */ /* 0x000ef00000000a00 */
[----:B------:R-:W4:Y:S01]  /*0070*/  LDC.64 R10, c[0x0][0x390] ;  /* 0x0000e400ff0a7b82 */ /* 0x000f220000000a00 */
[----:B0-----:R-:W-:-:S07]  /*0080*/  IMAD R13, R0, UR4, R3 ;  /* 0x00000004000d7c24 */ /* 0x001fce000f8e0203 */
[----:B------:R-:W0:Y:S01]  /*0090*/  LDC.64 R4, c[0x0][0x398] ;  /* 0x0000e600ff047b82 */ /* 0x000e220000000a00 */
[----:B--2---:R-:W-:-:S04]  /*00a0*/  IMAD.WIDE R6, R13, 0x4, R6 ;  /* 0x000000040d067825 */ /* 0x004fc800078e0206 */
[----:B---3--:R-:W-:-:S03]  /*00b0*/  IMAD.WIDE R8, R13, 0x4, R8 ;  /* 0x000000040d087825 */ /* 0x008fc600078e0208 */
[----:B------:R-:W2:Y:S03]  /*00c0*/  S2UR UR8, SR_CgaCtaId ;  /* 0x00000000000879c3 */ /* 0x000ea60000008800 */
[----:B-1----:R-:W3:Y:S01]  /*00d0*/  LDG.E R8, desc[UR12][R8.64] ;  /* 0x0000000c08087981 */ /* 0x002ee2000c1e1900 */
[----:B----4-:R-:W-:-:S04]  /*00e0*/  IMAD.WIDE R10, R13, 0x4, R10 ;  /* 0x000000040d0a7825 */ /* 0x010fc800078e020a */
[----:B------:R-:W1:Y:S01]  /*00f0*/  LDC R16, c[0x0][0x3a8] ;  /* 0x0000ea00ff107b82 */ /* 0x000e620000000800 */
[----:B------:R4:W5:Y:S01]  /*0100*/  LDG.E R15, desc[UR12][R10.64] ;  /* 0x0000000c0a0f7981 */ /* 0x000962000c1e1900 */
[----:B0-----:R-:W-:-:S03]  /*0110*/  IMAD.WIDE R4, R13, 0x4, R4 ;  /* 0x000000040d047825 */ /* 0x001fc600078e0204 */
[----:B------:R0:W3:Y:S04]  /*0120*/  LDG.E R13, desc[UR12][R6.64] ;  /* 0x0000000c060d7981 */ /* 0x0000e8000c1e1900 */
[----:B------:R-:W5:Y:S01]  /*0130*/  LDG.E R0, desc[UR12][R4.64] ;  /* 0x0000000c04007981 */ /* 0x000f62000c1e1900 */
[----:B------:R-:W-:Y:S02]  /*0140*/  UMOV UR4, 0x400 ;  /* 0x0000040000047882 */ /* 0x000fe40000000000 */
[----:B------:R-:W-:Y:S02]  /*0150*/  UIADD3 UR5, UPT, UPT, UR4, 0x10, URZ ;  /* 0x0000001004057890 */ /* 0x000fe4000fffe0ff */
[----:B------:R-:W-:Y:S02]  /*0160*/  UIADD3 UR6, UPT, UPT, UR4, 0x20, URZ ;  /* 0x0000002004067890 */ /* 0x000fe4000fffe0ff */
[----:B--2---:R-:W-:-:S02]  /*0170*/  ULEA UR11, UR8, UR4, 0x18 ;  /* 0x00000004080b7291 */ /* 0x004fc4000f8ec0ff */
[----:B------:R-:W-:Y:S02]  /*0180*/  UIADD3 UR7, UPT, UPT, UR4, 0x30, URZ ;  /* 0x0000003004077890 */ /* 0x000fe4000fffe0ff */
[----:B------:R-:W-:Y:S02]  /*0190*/  UIADD3 UR4, UPT, UPT, UR4, 0x40, URZ ;  /* 0x0000004004047890 */ /* 0x000fe4000fffe0ff */
[----:B------:R-:W-:Y:S02]  /*01a0*/  ULEA UR5, UR8, UR5, 0x18 ;  /* 0x0000000508057291 */ /* 0x000fe4000f8ec0ff */
[----:B------:R-:W-:Y:S01]  /*01b0*/  ULEA UR6, UR8, UR6, 0x18 ;  /* 0x0000000608067291 */ /* 0x000fe2000f8ec0ff */
[C---:B-1----:R-:W-:Y:S01]  /*01c0*/  ISETP.GE.U32.AND P0, PT, R3.reuse, R16, PT ;  /* 0x000000100300720c */ /* 0x042fe20003f06070 */
[----:B------:R-:W-:Y:S02]  /*01d0*/  ULEA UR7, UR8, UR7, 0x18 ;  /* 0x0000000708077291 */ /* 0x000fe4000f8ec0ff */
[----:B------:R-:W-:Y:S01]  /*01e0*/  ULEA UR4, UR8, UR4, 0x18 ;  /* 0x0000000408047291 */ /* 0x000fe2000f8ec0ff */
[----:B------:R-:W-:-:S02]  /*01f0*/  LEA R12, R3, UR11, 0x2 ;  /* 0x0000000b030c7c11 */ /* 0x000fc4000f8e10ff */
[C---:B----4-:R-:W-:Y:S02]  /*0200*/  LEA R11, R3.reuse, UR5, 0x2 ;  /* 0x00000005030b7c11 */ /* 0x050fe4000f8e10ff */
[C---:B------:R-:W-:Y:S02]  /*0210*/  LEA R10, R3.reuse, UR6, 0x2 ;  /* 0x00000006030a7c11 */ /* 0x040fe4000f8e10ff */
[C---:B0-----:R-:W-:Y:S02]  /*0220*/  LEA R7, R3.reuse, UR7, 0x2 ;  /* 0x0000000703077c11 */ /* 0x041fe4000f8e10ff */
[----:B------:R-:W-:Y:S01]  /*0230*/  LEA R6, R3, UR4, 0x2 ;  /* 0x0000000403067c11 */ /* 0x000fe2000f8e10ff */
[----:B------:R-:W-:Y:S01]  /*0240*/  BSSY.RECONVERGENT B0, `(.L_x_0) ;  /* 0x00000e8000007945 */ /* 0x000fe20003800200 */
[----:B---3--:R0:W-:Y:S04]  /*0250*/  STS [R12], R13 ;  /* 0x0000000d0c007388 */ /* 0x0081e80000000800 */
[----:B------:R0:W-:Y:S04]  /*0260*/  STS [R11], R8 ;  /* 0x000000080b007388 */ /* 0x0001e80000000800 */
[----:B-----5:R0:W-:Y:S04]  /*0270*/  STS [R10], R15 ;  /* 0x0000000f0a007388 */ /* 0x0201e80000000800 */
[----:B------:R0:W-:Y:S04]  /*0280*/  STS [R7], R0 ;  /* 0x0000000007007388 */ /* 0x0001e80000000800 */
[----:B------:R0:W-:Y:S01]  /*0290*/  STS [R6], R3 ;  /* 0x0000000306007388 */ /* 0x0001e20000000800 */
[----:B------:R-:W-:Y:S06]  /*02a0*/  BAR.SYNC.DEFER_BLOCKING 0x0 ;  /* 0x0000000000007b1d */ /* 0x000fec0000010000 */
[----:B------:R-:W-:Y:S05]  /*02b0*/  @P0 BRA `(.L_x_1) ;  /* 0x0000000c00800947 */ /* 0x000fea0003800000 */
[----:B------:R-:W-:Y:S01]  /*02c0*/  ISETP.GE.AND P0, PT, R16, 0x1, PT ;  /* 0x000000011000780c */ /* 0x000fe20003f06270 */
[----:B0-----:R-:W-:Y:S01]  /*02d0*/  HFMA2 R13, -RZ, RZ, 1.5048828125, 33.21875 ;  /* 0x3e055027ff0d7431 */ /* 0x001fe200000001ff */
[----:B------:R-:W-:Y:S01]  /*02e0*/  I2FP.F32.S32 R8, R16 ;  /* 0x0000001000087245 */ /* 0x000fe20000201400 */
[----:B------:R-:W-:Y:S01]  /*02f0*/  IMAD.MOV.U32 R15, RZ, RZ, 0x3fb8aa3b ;  /* 0x3fb8aa3bff0f7424 */ /* 0x000fe200078e00ff */
[C---:B------:R-:W-:Y:S01]  /*0300*/  VIMNMX.U32 R25, PT, PT, R3.reuse, 0x1, !PT ;  /* 0x0000000103197848 */ /* 0x040fe20007fe0000 */
[----:B------:R-:W-:Y:S02]  /*0310*/  IMAD.MOV.U32 R14, RZ, RZ, 0x3f317218 ;  /* 0x3f317218ff0e7424 */ /* 0x000fe400078e00ff */
[----:B------:R-:W-:Y:S02]  /*0320*/  VIADD R21, R3, 0x1 ;  /* 0x0000000103157836 */ /* 0x000fe40000000000 */
[----:B------:R-:W-:-:S03]  /*0330*/  FFMA R14, R15, -R14, 1 ;  /* 0x3f8000000f0e7423 */ /* 0x000fc6000000080e */
[----:B------:R-:W-:Y:S01]  /*0340*/  ISETP.GE.AND P3, PT, R21, R16, PT ;  /* 0x000000101500720c */ /* 0x000fe20003f66270 */
[----:B------:R-:W-:-:S03]  /*0350*/  @!P0 FMUL R8, R8, 8388608 ;  /* 0x4b00000008088820 */ /* 0x000fc60000400000 */
[----:B------:R-:W-:Y:S01]  /*0360*/  SEL R21, R21, RZ, !P3 ;  /* 0x000000ff15157207 */ /* 0x000fe20005800000 */
[C---:B------:R-:W-:Y:S01]  /*0370*/  VIADD R0, R8.reuse, 0xc0d55555 ;  /* 0xc0d5555508007836 */ /* 0x040fe20000000000 */
[----:B------:R-:W-:-:S04]  /*0380*/  FSETP.NEU.AND P2, PT, R8, RZ, PT ;  /* 0x000000ff0800720b */ /* 0x000fc80003f4d000 */
[----:B------:R-:W-:-:S05]  /*0390*/  LOP3.LUT R9, R0, 0xff800000, RZ, 0xc0, !PT ;  /* 0xff80000000097812 */ /* 0x000fca00078ec0ff */
[----:B------:R-:W-:Y:S01]  /*03a0*/  IMAD.IADD R0, R8, 0x1, -R9 ;  /* 0x0000000108007824 */ /* 0x000fe200078e0a09 */
[----:B------:R-:W-:-:S03]  /*03b0*/  I2FP.F32.S32 R9, R9 ;  /* 0x0000000900097245 */ /* 0x000fc60000201400 */
[----:B------:R-:W-:Y:S01]  /*03c0*/  FADD R2, R0, -1 ;  /* 0xbf80000000027421 */ /* 0x000fe20000000000 */
[----:B------:R-:W-:Y:S02]  /*03d0*/  FSEL R0, RZ, -23, P0 ;  /* 0xc1b80000ff007808 */ /* 0x000fe40000000000 */
[----:B------:R-:W-:Y:S01]  /*03e0*/  ISETP.GT.U32.AND P0, PT, R8, 0x7f7fffff, PT ;  /* 0x7f7fffff0800780c */ /* 0x000fe20003f04070 */
[----:B------:R-:W-:Y:S02]  /*03f0*/  FFMA R13, R2, -R13, 0.14084610342979431152 ;  /* 0x3e1039f6020d7423 */ /* 0x000fe4000000080d */
[----:B------:R-:W-:Y:S01]  /*0400*/  FFMA R0, R9, 1.1920928955078125e-07, R0 ;  /* 0x3400000009007823 */ /* 0x000fe20000000000 */
[----:B------:R-:W-:Y:S01]  /*0410*/  FFMA R9, R14, R15, 1.4426950216293334961 ;  /* 0x3fb8aa3b0e097423 */ /* 0x000fe2000000000f */
[----:B------:R-:W-:Y:S01]  /*0420*/  FFMA R13, R2, R13, -0.12148627638816833496 ;  /* 0xbdf8cdcc020d7423 */ /* 0x000fe2000000000d */
[----:B------:R-:W-:-:S03]  /*0430*/  MOV R15, 0x7f800000 ;  /* 0x7f800000000f7802 */ /* 0x000fc60000000f00 */
[----:B------:R-:W-:-:S04]  /*0440*/  FFMA R13, R2, R13, 0.13980610668659210205 ;  /* 0x3e0f2955020d7423 */ /* 0x000fc8000000000d */
[----:B------:R-:W-:-:S04]  /*0450*/  FFMA R13, R2, R13, -0.16684235632419586182 ;  /* 0xbe2ad8b9020d7423 */ /* 0x000fc8000000000d */
[----:B------:R-:W-:-:S04]  /*0460*/  FFMA R13, R2, R13, 0.20012299716472625732 ;  /* 0x3e4ced0b020d7423 */ /* 0x000fc8000000000d */
[----:B------:R-:W-:-:S04]  /*0470*/  FFMA R13, R2, R13, -0.24999669194221496582 ;  /* 0xbe7fff22020d7423 */ /* 0x000fc8000000000d */
[----:B------:R-:W-:-:S04]  /*0480*/  FFMA R13, R2, R13, 0.33333182334899902344 ;  /* 0x3eaaaa78020d7423 */ /* 0x000fc8000000000d */
[----:B------:R-:W-:-:S04]  /*0490*/  FFMA R13, R2, R13, -0.5 ;  /* 0xbf000000020d7423 */ /* 0x000fc8000000000d */
[----:B------:R-:W-:-:S04]  /*04a0*/  FMUL R13, R2, R13 ;  /* 0x0000000d020d7220 */ /* 0x000fc80000400000 */
[----:B------:R-:W-:Y:S01]  /*04b0*/  FFMA R13, R2, R13, R2 ;  /* 0x0000000d020d7223 */ /* 0x000fe20000000002 */
[----:B------:R-:W-:-:S03]  /*04c0*/  LEA.HI R2, R16, R16, RZ, 0x1 ;  /* 0x0000001010027211 */ /* 0x000fc600078f08ff */
[----:B------:R-:W-:Y:S01]  /*04d0*/  FFMA R0, R0, 0.69314718246459960938, R13 ;  /* 0x3f31721800007823 */ /* 0x000fe2000000000d */
[----:B------:R-:W-:Y:S01]  /*04e0*/  @P0 FFMA R0, R8, R15, +INF ;  /* 0x7f80000008000423 */ /* 0x000fe2000000000f */
[----:B------:R-:W-:Y:S02]  /*04f0*/  SHF.R.U32.HI R2, RZ, 0x1, R2 ;  /* 0x00000001ff027819 */ /* 0x000fe40000011602 */
[----:B------:R-:W-:Y:S01]  /*0500*/  LOP3.LUT R13, R3, 0x1, RZ, 0xc0, !PT ;  /* 0x00000001030d7812 */ /* 0x000fe200078ec0ff */
[----:B------:R-:W0:Y:S02]  /*0510*/  FCHK P0, R0, 0.69314718246459960938 ;  /* 0x3f31721800007902 */ /* 0x000e240000000000 */
[----:B------:R-:W-:Y:S01]  /*0520*/  IMAD.IADD R2, R16, 0x1, -R2 ;  /* 0x0000000110027824 */ /* 0x000fe200078e0a02 */
[----:B------:R-:W-:Y:S01]  /*0530*/  ISETP.NE.U32.AND P1, PT, R13, 0x1, PT ;  /* 0x000000010d00780c */ /* 0x000fe20003f25070 */
[----:B------:R-:W-:-:S03]  /*0540*/  FFMA R13, R0, R9, RZ ;  /* 0x00000009000d7223 */ /* 0x000fc600000000ff */
[----:B------:R-:W-:Y:S01]  /*0550*/  SEL R2, R2, RZ, !P1 ;  /* 0x000000ff02027207 */ /* 0x000fe20004800000 */
[----:B------:R-:W-:-:S03]  /*0560*/  FFMA R8, R13, -0.69314718246459960938, R0 ;  /* 0xbf3172180d087823 */ /* 0x000fc60000000000 */
[----:B------:R-:W-:Y:S01]  /*0570*/  LEA.HI R16, R3, R2, RZ, 0x1f ;  /* 0x0000000203107211 */ /* 0x000fe200078ff8ff */
[----:B------:R-:W-:Y:S01]  /*0580*/  FFMA R8, R9, R8, R13 ;  /* 0x0000000809087223 */ /* 0x000fe2000000000d */
[----:B0-----:R-:W-:Y:S06]  /*0590*/  @!P0 BRA `(.L_x_2) ;  /* 0x0000000000108947 */ /* 0x001fec0003800000 */
[----:B------:R-:W-:Y:S02]  /*05a0*/  MOV R3, 0x3f317218 ;  /* 0x3f31721800037802 */ /* 0x000fe40000000f00 */
[----:B------:R-:W-:-:S07]  /*05b0*/  MOV R2, 0x5d0 ;  /* 0x000005d000027802 */ /* 0x000fce0000000f00 */
[----:B------:R-:W-:Y:S05]  /*05c0*/  CALL.REL.NOINC `($__internal_0_$__cuda_sm3x_div_rn_noftz_f32_slowpath) ;  /* 0x0000000800cc7944 */ /* 0x000fea0003c00000 */
[----:B------:R-:W-:-:S07]  /*05d0*/  IMAD.MOV.U32 R8, RZ, RZ, R0 ;  /* 0x000000ffff087224 */ /* 0x000fce00078e0000 */
.L_x_2:
[----:B------:R-:W-:Y:S02]  /*05e0*/  FSEL R8, R8, -INF , P2 ;  /* 0xff80000008087808 */ /* 0x000fe40001000000 */
[C---:B------:R-:W-:Y:S02]  /*05f0*/  LEA R24, R21.reuse, UR6, 0x2 ;  /* 0x0000000615187c11 */ /* 0x040fe4000f8e10ff */
[----:B------:R-:W0:Y:S01]  /*0600*/  F2I.TRUNC.NTZ R27, R8 ;  /* 0x00000008001b7305 */ /* 0x000e22000020f100 */
[C---:B------:R-:W-:Y:S02]  /*0610*/  LEA R23, R21.reuse, UR11, 0x2 ;  /* 0x0000000b15177c11 */ /* 0x040fe4000f8e10ff */
[----:B------:R-:W-:Y:S02]  /*0620*/  LEA R22, R21, UR5, 0x2 ;  /* 0x0000000515167c11 */ /* 0x000fe4000f8e10ff */
[C---:B------:R-:W-:Y:S02]  /*0630*/  LEA R20, R16.reuse, UR11, 0x2 ;  /* 0x0000000b10147c11 */ /* 0x040fe4000f8e10ff */
[----:B------:R-:W-:-:S02]  /*0640*/  LEA R19, R16, UR5, 0x2 ;  /* 0x0000000510137c11 */ /* 0x000fc4000f8e10ff */
[C---:B------:R-:W-:Y:S02]  /*0650*/  LEA R17, R16.reuse, UR6, 0x2 ;  /* 0x0000000610117c11 */ /* 0x040fe4000f8e10ff */
[C---:B------:R-:W-:Y:S02]  /*0660*/  LEA R18, R16.reuse, UR7, 0x2 ;  /* 0x0000000710127c11 */ /* 0x040fe4000f8e10ff */
[----:B------:R-:W-:Y:S02]  /*0670*/  LEA R25, R25, 0xfffffffc, 0x2 ;  /* 0xfffffffc19197811 */ /* 0x000fe400078e10ff */
[----:B0-----:R-:W-:Y:S02]  /*0680*/  VIMNMX R0, PT, PT, R27, -0x1, !PT ;  /* 0xffffffff1b007848 */ /* 0x001fe40007fe0100 */
[----:B------:R-:W-:Y:S02]  /*0690*/  LEA R21, R21, UR7, 0x2 ;  /* 0x0000000715157c11 */ /* 0x000fe4000f8e10ff */
[----:B------:R-:W-:Y:S01]  /*06a0*/  LEA R16, R16, UR4, 0x2 ;  /* 0x0000000410107c11 */ /* 0x000fe2000f8e10ff */
[----:B------:R-:W-:-:S05]  /*06b0*/  IMAD.MOV R15, RZ, RZ, -R0 ;  /* 0x000000ffff0f7224 */ /* 0x000fca00078e0a00 */
[----:B------:R-:W-:-:S13]  /*06c0*/  ISETP.NE.AND P0, PT, R15, 0x1, PT ;  /* 0x000000010f00780c */ /* 0x000fda0003f05270 */
[----:B------:R-:W-:Y:S05]  /*06d0*/  @!P0 BRA `(.L_x_3) ;  /* 0x0000000800248947 */ /* 0x000fea0003800000 */
[----:B------:R-:W-:-:S07]  /*06e0*/  HFMA2 R14, -RZ, RZ, 0, 0 ;  /* 0x00000000ff0e7431 */ /* 0x000fce00000001ff */
.L_x_17:
[----:B0-----:R-:W0:Y:S01]  /*06f0*/  LDS R29, [R12] ;  /* 0x000000000c1d7984 */ /* 0x001e220000000800 */
[----:B------:R-:W-:Y:S01]  /*0700*/  VIADD R15, R15, 0x1 ;  /* 0x000000010f0f7836 */ /* 0x000fe20000000000 */
[----:B------:R-:W-:Y:S02]  /*0710*/  BSSY.RECONVERGENT B1, `(.L_x_4) ;  /* 0x0000056000017945 */ /* 0x000fe40003800200 */
[----:B------:R1:W2:Y:S02]  /*0720*/  LDS R13, [R6] ;  /* 0x00000000060d7984 */ /* 0x0002a40000000800 */
[----:B------:R-:W-:Y:S02]  /*0730*/  ISETP.NE.AND P2, PT, R15, 0x1, PT ;  /* 0x000000010f00780c */ /* 0x000fe40003f45270 */
[----:B------:R1:W3:Y:S04]  /*0740*/  LDS R8, [R11] ;  /* 0x000000000b087984 */ /* 0x0002e80000000800 */
[----:B------:R1:W4:Y:S04]  /*0750*/  LDS R26, [R10] ;  /* 0x000000000a1a7984 */ /* 0x0003280000000800 */
[----:B------:R1:W1:Y:S01]  /*0760*/  LDS R9, [R7] ;  /* 0x0000000007097984 */ /* 0x0002620000000800 */
[----:B0-----:R-:W-:-:S13]  /*0770*/  FSETP.GT.AND P0, PT, |R29|, 1.0000000116860974231e-07, PT ;  /* 0x33d6bf951d00780b */ /* 0x001fda0003f04200 */
[----:B--234-:R-:W-:Y:S05]  /*0780*/  @!P0 BRA `(.L_x_5) ;  /* 0x0000000400388947 */ /* 0x01cfea0003800000 */
[----:B------:R-:W0:Y:S01]  /*0790*/  S2R R0, SR_TID.X ;  /* 0x0000000000007919 */ /* 0x000e220000002100 */
[----:B------:R-:W2:Y:S01]  /*07a0*/  S2UR UR9, SR_CgaCtaId ;  /* 0x00000000000979c3 */ /* 0x000ea20000008800 */
[----:B------:R-:W-:Y:S01]  /*07b0*/  UMOV UR8, 0x400 ;  /* 0x0000040000087882 */ /* 0x000fe20000000000 */
[----:B------:R-:W-:Y:S01]  /*07c0*/  BSSY.RECONVERGENT B2, `(.L_x_6) ;  /* 0x0000018000027945 */ /* 0x000fe20003800200 */
[----:B------:R-:W-:Y:S01]  /*07d0*/  UIADD3 UR10, UPT, UPT, UR8, 0x10, URZ ;  /* 0x00000010080a7890 */ /* 0x000fe2000fffe0ff */
[----:B------:R-:W-:Y:S01]  /*07e0*/  LDS R28, [R25+UR11] ;  /* 0x0000000b191c7984 */ /* 0x000fe20008000800 */
[----:B------:R-:W-:-:S03]  /*07f0*/  UIADD3 UR8, UPT, UPT, UR8, 0x20, URZ ;  /* 0x0000002008087890 */ /* 0x000fc6000fffe0ff */
[----:B------:R-:W-:Y:S01]  /*0800*/  LDS R34, [R25+UR7] ;  /* 0x0000000719227984 */ /* 0x000fe20008000800 */
[----:B--2---:R-:W-:Y:S02]  /*0810*/  ULEA UR10, UR9, UR10, 0x18 ;  /* 0x0000000a090a7291 */ /* 0x004fe4000f8ec0ff */
[----:B------:R-:W-:Y:S01]  /*0820*/  ULEA UR8, UR9, UR8, 0x18 ;  /* 0x0000000809087291 */ /* 0x000fe2000f8ec0ff */
[----:B0-----:R-:W-:-:S04]  /*0830*/  VIMNMX.U32 R0, PT, PT, R0, 0x1, !PT ;  /* 0x0000000100007848 */ /* 0x001fc80007fe0000 */
[----:B------:R-:W-:Y:S01]  /*0840*/  LEA R32, R0, 0xfffffffc, 0x2 ;  /* 0xfffffffc00207811 */ /* 0x000fe200078e10ff */
[----:B------:R-:W-:-:S04]  /*0850*/  FMUL R0, R29, R26 ;  /* 0x0000001a1d007220 */ /* 0x000fc80000400000 */
[----:B------:R-:W0:Y:S04]  /*0860*/  LDS R33, [R32+UR10] ;  /* 0x0000000a20217984 */ /* 0x000e280008000800 */
[----:B------:R2:W3:Y:S01]  /*0870*/  LDS R31, [R32+UR8] ;  /* 0x00000008201f7984 */ /* 0x0004e20008000800 */
[----:B0-----:R-:W0:Y:S08]  /*0880*/  MUFU.RCP R2, R33 ;  /* 0x0000002100027308 */ /* 0x001e300000001000 */
[----:B------:R-:W4:Y:S01]  /*0890*/  FCHK P0, R0, R33 ;  /* 0x0000002100007302 */ /* 0x000f220000000000 */
[----:B0-----:R-:W-:-:S04]  /*08a0*/  FFMA R3, -R33, R2, 1 ;  /* 0x3f80000021037423 */ /* 0x001fc80000000102 */
[----:B------:R-:W-:-:S04]  /*08b0*/  FFMA R3, R2, R3, R2 ;  /* 0x0000000302037223 */ /* 0x000fc80000000002 */
[----:B------:R-:W-:-:S04]  /*08c0*/  FFMA R2, R0, R3, RZ ;  /* 0x0000000300027223 */ /* 0x000fc800000000ff */
[----:B------:R-:W-:-:S04]  /*08d0*/  FFMA R30, -R33, R2, R0 ;  /* 0x00000002211e7223 */ /* 0x000fc80000000100 */
[----:B------:R-:W-:Y:S01]  /*08e0*/  FFMA R3, R3, R30, R2 ;  /* 0x0000001e03037223 */ /* 0x000fe20000000002 */
[----:B--234-:R-:W-:Y:S06]  /*08f0*/  @!P0 BRA `(.L_x_7) ;  /* 0x0000000000108947 */ /* 0x01cfec0003800000 */
[----:B------:R-:W-:Y:S01]  /*0900*/  IMAD.MOV.U32 R3, RZ, RZ, R33 ;  /* 0x000000ffff037224 */ /* 0x000fe200078e0021 */
[----:B------:R-:W-:-:S07]  /*0910*/  MOV R2, 0x930 ;  /* 0x0000093000027802 */ /* 0x000fce0000000f00 */
[----:B-1----:R-:W-:Y:S05]  /*0920*/  CALL.REL.NOINC `($__internal_0_$__cuda_sm3x_div_rn_noftz_f32_slowpath) ;  /* 0x0000000400f47944 */ /* 0x002fea0003c00000 */
[----:B------:R-:W-:-:S07]  /*0930*/  MOV R3, R0 ;  /* 0x0000000000037202 */ /* 0x000fce0000000f00 */
.L_x_7:
[----:B------:R-:W-:Y:S05]  /*0940*/  BSYNC.RECONVERGENT B2 ;  /* 0x0000000000027941 */ /* 0x000fea0003800200 */
.L_x_6:
[----:B------:R-:W0:Y:S01]  /*0950*/  MUFU.RCP R0, R33 ;  /* 0x0000002100007308 */ /* 0x000e220000001000 */
[----:B------:R-:W-:Y:S01]  /*0960*/  FMUL R34, R29, R34 ;  /* 0x000000221d227220 */ /* 0x000fe20000400000 */
[----:B------:R-:W-:Y:S01]  /*0970*/  BSSY.RECONVERGENT B2, `(.L_x_8) ;  /* 0x000000e000027945 */ /* 0x000fe20003800200 */
[----:B------:R-:W-:-:S05]  /*0980*/  FADD R8, R8, -R3 ;  /* 0x8000000308087221 */ /* 0x000fca0000000000 */
[----:B------:R-:W2:Y:S01]  /*0990*/  FCHK P0, R34, R33 ;  /* 0x0000002122007302 */ /* 0x000ea20000000000 */
[----:B0-----:R-:W-:-:S04]  /*09a0*/  FFMA R35, -R33, R0, 1 ;  /* 0x3f80000021237423 */ /* 0x001fc80000000100 */
[----:B------:R-:W-:-:S04]  /*09b0*/  FFMA R0, R0, R35, R0 ;  /* 0x0000002300007223 */ /* 0x000fc80000000000 */
[----:B------:R-:W-:-:S04]  /*09c0*/  FFMA R2, R0, R34, RZ ;  /* 0x0000002200027223 */ /* 0x000fc800000000ff */
[----:B------:R-:W-:-:S04]  /*09d0*/  FFMA R35, -R33, R2, R34 ;  /* 0x0000000221237223 */ /* 0x000fc80000000122 */
[----:B------:R-:W-:Y:S01]  /*09e0*/  FFMA R2, R0, R35, R2 ;  /* 0x0000002300027223 */ /* 0x000fe20000000002 */
[----:B--2---:R-:W-:Y:S06]  /*09f0*/  @!P0 BRA `(.L_x_9) ;  /* 0x0000000000148947 */ /* 0x004fec0003800000 */
[----:B------:R-:W-:Y:S01]  /*0a00*/  IMAD.MOV.U32 R0, RZ, RZ, R34 ;  /* 0x000000ffff007224 */ /* 0x000fe200078e0022 */
[----:B------:R-:W-:Y:S01]  /*0a10*/  MOV R2, 0xa40 ;  /* 0x00000a4000027802 */ /* 0x000fe20000000f00 */
[----:B------:R-:W-:-:S07]  /*0a20*/  IMAD.MOV.U32 R3, RZ, RZ, R33 ;  /* 0x000000ffff037224 */ /* 0x000fce00078e0021 */
[----:B-1----:R-:W-:Y:S05]  /*0a30*/  CALL.REL.NOINC `($__internal_0_$__cuda_sm3x_div_rn_noftz_f32_slowpath) ;  /* 0x0000000400b07944 */ /* 0x002fea0003c00000 */
[----:B------:R-:W-:-:S07]  /*0a40*/  MOV R2, R0 ;  /* 0x0000000000027202 */ /* 0x000fce0000000f00 */
.L_x_9:
[----:B------:R-:W-:Y:S05]  /*0a50*/  BSYNC.RECONVERGENT B2 ;  /* 0x0000000000027941 */ /* 0x000fea0003800200 */
.L_x_8:
[----:B------:R-:W0:Y:S01]  /*0a60*/  MUFU.RCP R0, R33 ;  /* 0x0000002100007308 */ /* 0x000e220000001000 */
[----:B------:R-:W-:Y:S01]  /*0a70*/  FMUL R30, R29, -R28 ;  /* 0x8000001c1d1e7220 */ /* 0x000fe20000400000 */
[----:B------:R-:W-:Y:S01]  /*0a80*/  BSSY.RECONVERGENT B2, `(.L_x_10) ;  /* 0x000000e000027945 */ /* 0x000fe20003800200 */
[----:B-1----:R-:W-:-:S05]  /*0a90*/  FADD R9, R9, -R2 ;  /* 0x8000000209097221 */ /* 0x002fca0000000000 */
[----:B------:R-:W1:Y:S01]  /*0aa0*/  FCHK P0, R30, R33 ;  /* 0x000000211e007302 */ /* 0x000e620000000000 */
[----:B0-----:R-:W-:-:S04]  /*0ab0*/  FFMA R3, -R33, R0, 1 ;  /* 0x3f80000021037423 */ /* 0x001fc80000000100 */
[----:B------:R-:W-:-:S04]  /*0ac0*/  FFMA R0, R0, R3, R0 ;  /* 0x0000000300007223 */ /* 0x000fc80000000000 */
[----:B------:R-:W-:-:S04]  /*0ad0*/  FFMA R3, R0, R30, RZ ;  /* 0x0000001e00037223 */ /* 0x000fc800000000ff */
[----:B------:R-:W-:-:S04]  /*0ae0*/  FFMA R28, -R33, R3, R30 ;  /* 0x00000003211c7223 */ /* 0x000fc8000000011e */
[----:B------:R-:W-:Y:S01]  /*0af0*/  FFMA R29, R0, R28, R3 ;  /* 0x0000001c001d7223 */ /* 0x000fe20000000003 */
[----:B-1----:R-:W-:Y:S06]  /*0b00*/  @!P0 BRA `(.L_x_11) ;  /* 0x0000000000148947 */ /* 0x002fec0003800000 */
[----:B------:R-:W-:Y:S01]  /*0b10*/  IMAD.MOV.U32 R0, RZ, RZ, R30 ;  /* 0x000000ffff007224 */ /* 0x000fe200078e001e */
[----:B------:R-:W-:Y:S01]  /*0b20*/  MOV R2, 0xb50 ;  /* 0x00000b5000027802 */ /* 0x000fe20000000f00 */
[----:B------:R-:W-:-:S07]  /*0b30*/  IMAD.MOV.U32 R3, RZ, RZ, R33 ;  /* 0x000000ffff037224 */ /* 0x000fce00078e0021 */
[----:B------:R-:W-:Y:S05]  /*0b40*/  CALL.REL.NOINC `($__internal_0_$__cuda_sm3x_div_rn_noftz_f32_slowpath) ;  /* 0x00000004006c7944 */ /* 0x000fea0003c00000 */
[----:B------:R-:W-:-:S07]  /*0b50*/  MOV R29, R0 ;  /* 0x00000000001d7202 */ /* 0x000fce0000000f00 */
.L_x_11:
[----:B------:R-:W-:Y:S05]  /*0b60*/  BSYNC.RECONVERGENT B2 ;  /* 0x0000000000027941 */ /* 0x000fea0003800200 */
.L_x_10:
[----:B------:R-:W0:Y:S01]  /*0b70*/  MUFU.RCP R0, R33 ;  /* 0x0000002100007308 */ /* 0x000e220000001000 */
[----:B------:R-:W-:Y:S01]  /*0b80*/  FMUL R28, R26, -R31 ;  /* 0x8000001f1a1c7220 */ /* 0x000fe20000400000 */
[----:B------:R-:W-:Y:S06]  /*0b90*/  BSSY.RECONVERGENT B2, `(.L_x_5) ;  /* 0x000000d000027945 */ /* 0x000fec0003800200 */
        /* <DEDUP_REMOVED lines=12> */
.L_x_12:
[----:B------:R-:W-:Y:S05]  /*0c60*/  BSYNC.RECONVERGENT B2 ;  /* 0x0000000000027941 */ /* 0x000fea0003800200 */
.L_x_5:
[----:B------:R-:W-:Y:S05]  /*0c70*/  BSYNC.RECONVERGENT B1 ;  /* 0x0000000000017941 */ /* 0x000fea0003800200 */
.L_x_4:
[----:B------:R-:W0:Y:S02]  /*0c80*/  LDS R33, [R24] ;  /* 0x0000000018217984 */ /* 0x000e240000000800 */
[----:B0-----:R-:W-:-:S13]  /*0c90*/  FSETP.GT.AND P0, PT, |R33|, 1.0000000116860974231e-07, PT ;  /* 0x33d6bf952100780b */ /* 0x001fda0003f04200 */
[----:B------:R-:W-:Y:S05]  /*0ca0*/  @!P0 BRA `(.L_x_13) ;  /* 0x0000000000848947 */ /* 0x000fea0003800000 */
[----:B------:R-:W0:Y:S01]  /*0cb0*/  LDS R31, [R22] ;  /* 0x00000000161f7984 */ /* 0x000e220000000800 */
[----:B------:R-:W-:Y:S03]  /*0cc0*/  BSSY.RECONVERGENT B1, `(.L_x_14) ;  /* 0x0000010000017945 */ /* 0x000fe60003800200 */
[----:B------:R-:W2:Y:S04]  /*0cd0*/  LDS R0, [R23] ;  /* 0x0000000017007984 */ /* 0x000ea80000000800 */
[----:B------:R3:W4:Y:S01]  /*0ce0*/  LDS R28, [R21] ;  /* 0x00000000151c7984 */ /* 0x0007220000000800 */
[----:B0-----:R-:W0:Y:S01]  /*0cf0*/  MUFU.RCP R2, R31 ;  /* 0x0000001f00027308 */ /* 0x001e220000001000 */
[----:B--2---:R-:W-:-:S07]  /*0d00*/  FMUL R0, R33, R0 ;  /* 0x0000000021007220 */ /* 0x004fce0000400000 */
[----:B------:R-:W2:Y:S01]  /*0d10*/  FCHK P0, R0, R31 ;  /* 0x0000001f00007302 */ /* 0x000ea20000000000 */
        /* <DEDUP_REMOVED lines=9> */
[----:B------:R-:W-:-:S07]  /*0db0*/  IMAD.MOV.U32 R3, RZ, RZ, R0 ;  /* 0x000000ffff037224 */ /* 0x000fce00078e0000 */
.L_x_15:
[----:B------:R-:W-:Y:S05]  /*0dc0*/  BSYNC.RECONVERGENT B1 ;  /* 0x0000000000017941 */ /* 0x000fea0003800200 */
.L_x_14:
[----:B------:R-:W0:Y:S01]  /*0dd0*/  MUFU.RCP R0, R31 ;  /* 0x0000001f00007308 */ /* 0x000e220000001000 */
[----:B------:R-:W-:Y:S01]  /*0de0*/  FMUL R28, R33, R28 ;  /* 0x0000001c211c7220 */ /* 0x000fe20000400000 */
[----:B------:R-:W-:-:S06]  /*0df0*/  FADD R8, R8, -R3 ;  /* 0x8000000308087221 */ /* 0x000fcc0000000000 */
[----:B------:R-:W2:Y:S01]  /*0e00*/  FCHK P0, R28, R31 ;  /* 0x0000001f1c007302 */ /* 0x000ea20000000000 */
[----:B0-----:R-:W-:-:S04]  /*0e10*/  FFMA R35, -R31, R0, 1 ;  /* 0x3f8000001f237423 */ /* 0x001fc80000000100 */
[----:B------:R-:W-:-:S04]  /*0e20*/  FFMA R0, R0, R35, R0 ;  /* 0x0000002300007223 */ /* 0x000fc80000000000 */
[----:B------:R-:W-:-:S04]  /*0e30*/  FFMA R33, R0, R28, RZ ;  /* 0x0000001c00217223 */ /* 0x000fc800000000ff */
[----:B------:R-:W-:-:S04]  /*0e40*/  FFMA R2, -R31, R33, R28 ;  /* 0x000000211f027223 */ /* 0x000fc8000000011c */
[----:B------:R-:W-:Y:S01]  /*0e50*/  FFMA R0, R0, R2, R33 ;  /* 0x0000000200007223 */ /* 0x000fe20000000021 */
[----:B--2---:R-:W-:Y:S06]  /*0e60*/  @!P0 BRA `(.L_x_16) ;  /* 0x0000000000108947 */ /* 0x004fec0003800000 */
[----:B------:R-:W-:Y:S01]  /*0e70*/  MOV R0, R28 ;  /* 0x0000001c00007202 */ /* 0x000fe20000000f00 */
[----:B------:R-:W-:Y:S01]  /*0e80*/  IMAD.MOV.U32 R3, RZ, RZ, R31 ;  /* 0x000000ffff037224 */ /* 0x000fe200078e001f */
[----:B------:R-:W-:-:S07]  /*0e90*/  MOV R2, 0xeb0 ;  /* 0x00000eb000027802 */ /* 0x000fce0000000f00 */
[----:B-1----:R-:W-:Y:S05]  /*0ea0*/  CALL.REL.NOINC `($__internal_0_$__cuda_sm3x_div_rn_noftz_f32_slowpath) ;  /* 0x0000000000947944 */ /* 0x002fea0003c00000 */
.L_x_16:
[----:B-1----:R-:W-:-:S07]  /*0eb0*/  FADD R9, R9, -R0 ;  /* 0x8000000009097221 */ /* 0x002fce0000000000 */
.L_x_13:
[----:B------:R-:W-:Y:S05]  /*0ec0*/  WARPSYNC.ALL ;  /* 0x0000000000007948 */ /* 0x000fea0003800000 */
[----:B------:R-:W-:Y:S01]  /*0ed0*/  BAR.SYNC.DEFER_BLOCKING 0x0 ;  /* 0x0000000000007b1d */ /* 0x000fe20000010000 */
[C---:B------:R-:W-:Y:S01]  /*0ee0*/  ISETP.GE.AND P0, PT, R14.reuse, R27, PT ;  /* 0x0000001b0e00720c */ /* 0x040fe20003f06270 */
[----:B------:R-:W-:-:S12]  /*0ef0*/  VIADD R14, R14, 0x1 ;  /* 0x000000010e0e7836 */ /* 0x000fd80000000000 */
[----:B------:R0:W-:Y:S04]  /*0f00*/  @!P0 STS [R20], R29 ;  /* 0x0000001d14008388 */ /* 0x0001e80000000800 */
[----:B------:R0:W-:Y:S04]  /*0f10*/  @!P0 STS [R19], R8 ;  /* 0x0000000813008388 */ /* 0x0001e80000000800 */
[----:B------:R0:W-:Y:S04]  /*0f20*/  @!P0 STS [R17], R26 ;  /* 0x0000001a11008388 */ /* 0x0001e80000000800 */
[----:B-1----:R0:W-:Y:S04]  /*0f30*/  @!P0 STS [R18], R9 ;  /* 0x0000000912008388 */ /* 0x0021e80000000800 */
[----:B------:R0:W-:Y:S01]  /*0f40*/  @!P0 STS [R16], R13 ;  /* 0x0000000d10008388 */ /* 0x0001e20000000800 */
[----:B------:R-:W-:Y:S06]  /*0f50*/  @!P0 BAR.SYNC.DEFER_BLOCKING 0x0 ;  /* 0x0000000000008b1d */ /* 0x000fec0000010000 */
[----:B------:R-:W-:Y:S05]  /*0f60*/  @P2 BRA `(.L_x_17) ;  /* 0xfffffff400e02947 */ /* 0x000fea000383ffff */
.L_x_3:
[----:B------:R-:W1:Y:S01]  /*0f70*/  MUFU.RCP R3, R8 ;  /* 0x0000000800037308 */ /* 0x000e620000001000 */
[----:B------:R-:W-:Y:S07]  /*0f80*/  BSSY.RECONVERGENT B1, `(.L_x_18) ;  /* 0x000000c000017945 */ /* 0x000fee0003800200 */
[----:B------:R-:W2:Y:S01]  /*0f90*/  FCHK P0, R9, R8 ;  /* 0x0000000809007302 */ /* 0x000ea20000000000 */
[----:B-1----:R-:W-:-:S04]  /*0fa0*/  FFMA R0, R3, -R8, 1 ;  /* 0x3f80000003007423 */ /* 0x002fc80000000808 */
[----:B------:R-:W-:-:S04]  /*0fb0*/  FFMA R0, R3, R0, R3 ;  /* 0x0000000003007223 */ /* 0x000fc80000000003 */
[----:B------:R-:W-:-:S04]  /*0fc0*/  FFMA R2, R0, R9, RZ ;  /* 0x0000000900027223 */ /* 0x000fc800000000ff */
[----:B------:R-:W-:-:S04]  /*0fd0*/  FFMA R3, R2, -R8, R9 ;  /* 0x8000000802037223 */ /* 0x000fc80000000009 */
[----:B------:R-:W-:Y:S01]  /*0fe0*/  FFMA R0, R0, R3, R2 ;  /* 0x0000000300007223 */ /* 0x000fe20000000002 */
[----:B--2---:R-:W-:Y:S06]  /*0ff0*/  @!P0 BRA `(.L_x_19) ;  /* 0x0000000000108947 */ /* 0x004fec0003800000 */
[----:B------:R-:W-:Y:S01]  /*1000*/  MOV R0, R9 ;  /* 0x0000000900007202 */ /* 0x000fe20000000f00 */
[----:B------:R-:W-:Y:S01]  /*1010*/  IMAD.MOV.U32 R3, RZ, RZ, R8 ;  /* 0x000000ffff037224 */ /* 0x000fe200078e0008 */
[----:B------:R-:W-:-:S07]  /*1020*/  MOV R2, 0x1040 ;  /* 0x0000104000027802 */ /* 0x000fce0000000f00 */
[----:B0-----:R-:W-:Y:S05]  /*1030*/  CALL.REL.NOINC `($__internal_0_$__cuda_sm3x_div_rn_noftz_f32_slowpath) ;  /* 0x0000000000307944 */ /* 0x001fea0003c00000 */
.L_x_19:
[----:B------:R-:W-:Y:S05]  /*1040*/  BSYNC.RECONVERGENT B1 ;  /* 0x0000000000017941 */ /* 0x000fea0003800200 */
.L_x_18:
[----:B------:R-:W1:Y:S01]  /*1050*/  LDS R6, [R6] ;  /* 0x0000000006067984 */ /* 0x000e620000000800 */
[----:B------:R-:W2:Y:S01]  /*1060*/  S2UR UR9, SR_CgaCtaId ;  /* 0x00000000000979c3 */ /* 0x000ea20000008800 */
[----:B------:R-:W-:Y:S02]  /*1070*/  UMOV UR8, 0x400 ;  /* 0x0000040000087882 */ /* 0x000fe40000000000 */
[----:B------:R-:W-:-:S04]  /*1080*/  UIADD3 UR8, UPT, UPT, UR8, 0x30, URZ ;  /* 0x0000003008087890 */ /* 0x000fc8000fffe0ff */
[----:B--2---:R-:W-:-:S06]  /*1090*/  ULEA UR8, UR9, UR8, 0x18 ;  /* 0x0000000809087291 */ /* 0x004fcc000f8ec0ff */
[----:B-1----:R-:W-:-:S05]  /*10a0*/  LEA R3, R6, UR8, 0x2 ;  /* 0x0000000806037c11 */ /* 0x002fca000f8e10ff */
[----:B------:R1:W-:Y:S02]  /*10b0*/  STS [R3], R0 ;  /* 0x0000000003007388 */ /* 0x0003e40000000800 */
.L_x_1:
[----:B------:R-:W-:Y:S05]  /*10c0*/  BSYNC.RECONVERGENT B0 ;  /* 0x0000000000007941 */ /* 0x000fea0003800200 */
.L_x_0:
[----:B0-----:R-:W0:Y:S04]  /*10d0*/  LDS R7, [R7] ;  /* 0x0000000007077984 */ /* 0x001e280000000800 */
[----:B0-----:R-:W-:Y:S01]  /*10e0*/  STG.E desc[UR12][R4.64], R7 ;  /* 0x0000000704007986 */ /* 0x001fe2000c10190c */
[----:B------:R-:W-:Y:S05]  /*10f0*/  EXIT ;  /* 0x000000000000794d */ /* 0x000fea0003800000 */
        .weak           $__internal_0_$__cuda_sm3x_div_rn_noftz_f32_slowpath
        .type           $__internal_0_$__cuda_sm3x_div_rn_noftz_f32_slowpath,@function
        .size           $__internal_0_$__cuda_sm3x_div_rn_noftz_f32_slowpath,(.L_x_117 - $__internal_0_$__cuda_sm3x_div_rn_noftz_f32_slowpath)
$__internal_0_$__cuda_sm3x_div_rn_noftz_f32_slowpath:
[----:B------:R-:W-:Y:S01]  /*1100*/  SHF.R.U32.HI R30, RZ, 0x17, R3 ;  /* 0x00000017ff1e7819 */ /* 0x000fe20000011603 */
[----:B------:R-:W-:Y:S01]  /*1110*/  BSSY.RECONVERGENT B3, `(.L_x_20) ;  /* 0x0000062000037945 */ /* 0x000fe20003800200 */
[----:B------:R-:W-:Y:S02]  /*1120*/  SHF.R.U32.HI R36, RZ, 0x17, R0 ;  /* 0x00000017ff247819 */ /* 0x000fe40000011600 */
[----:B------:R-:W-:Y:S02]  /*1130*/  LOP3.LUT R30, R30, 0xff, RZ, 0xc0, !PT ;  /* 0x000000ff1e1e7812 */ /* 0x000fe400078ec0ff */
[----:B------:R-:W-:Y:S02]  /*1140*/  LOP3.LUT R36, R36, 0xff, RZ, 0xc0, !PT ;  /* 0x000000ff24247812 */ /* 0x000fe400078ec0ff */
[----:B------:R-:W-:-:S03]  /*1150*/  IADD3 R37, PT, PT, R30, -0x1, RZ ;  /* 0xffffffff1e257810 */ /* 0x000fc60007ffe0ff */
[----:B------:R-:W-:Y:S01]  /*1160*/  VIADD R35, R36, 0xffffffff ;  /* 0xffffffff24237836 */ /* 0x000fe20000000000 */
[----:B------:R-:W-:-:S04]  /*1170*/  ISETP.GT.U32.AND P0, PT, R37, 0xfd, PT ;  /* 0x000000fd2500780c */ /* 0x000fc80003f04070 */
[----:B------:R-:W-:-:S13]  /*1180*/  ISETP.GT.U32.OR P0, PT, R35, 0xfd, P0 ;  /* 0x000000fd2300780c */ /* 0x000fda0000704470 */
[----:B------:R-:W-:Y:S01]  /*1190*/  @!P0 MOV R32, RZ ;  /* 0x000000ff00208202 */ /* 0x000fe20000000f00 */
[----:B------:R-:W-:Y:S06]  /*11a0*/  @!P0 BRA `(.L_x_21) ;  /* 0x00000000005c8947 */ /* 0x000fec0003800000 */
[----:B------:R-:W-:Y:S02]  /*11b0*/  FSETP.GTU.FTZ.AND P0, PT, |R0|, +INF , PT ;  /* 0x7f8000000000780b */ /* 0x000fe40003f1c200 */
[----:B------:R-:W-:-:S04]  /*11c0*/  FSETP.GTU.FTZ.AND P1, PT, |R3|, +INF , PT ;  /* 0x7f8000000300780b */ /* 0x000fc80003f3c200 */
[----:B------:R-:W-:-:S13]  /*11d0*/  PLOP3.LUT P0, PT, P0, P1, PT, 0xf8, 0x8f ;  /* 0x00000000008f781c */ /* 0x000fda0000703f70 */
[----:B------:R-:W-:Y:S05]  /*11e0*/  @P0 BRA `(.L_x_22) ;  /* 0x00000004004c0947 */ /* 0x000fea0003800000 */
[----:B------:R-:W-:-:S13]  /*11f0*/  LOP3.LUT P0, RZ, R3, 0x7fffffff, R0, 0xc8, !PT ;  /* 0x7fffffff03ff7812 */ /* 0x000fda000780c800 */
[----:B------:R-:W-:Y:S05]  /*1200*/  @!P0 BRA `(.L_x_23) ;  /* 0x00000004003c8947 */ /* 0x000fea0003800000 */
[C---:B------:R-:W-:Y:S02]  /*1210*/  FSETP.NEU.FTZ.AND P3, PT, |R0|.reuse, +INF , PT ;  /* 0x7f8000000000780b */ /* 0x040fe40003f7d200 */
[----:B------:R-:W-:Y:S02]  /*1220*/  FSETP.NEU.FTZ.AND P1, PT, |R3|, +INF , PT ;  /* 0x7f8000000300780b */ /* 0x000fe40003f3d200 */
[----:B------:R-:W-:-:S11]  /*1230*/  FSETP.NEU.FTZ.AND P0, PT, |R0|, +INF , PT ;  /* 0x7f8000000000780b */ /* 0x000fd60003f1d200 */
[----:B------:R-:W-:Y:S05]  /*1240*/  @!P1 BRA !P3, `(.L_x_23) ;  /* 0x00000004002c9947 */ /* 0x000fea0005800000 */
[----:B------:R-:W-:-:S04]  /*1250*/  LOP3.LUT P3, RZ, R0, 0x7fffffff, RZ, 0xc0, !PT ;  /* 0x7fffffff00ff7812 */ /* 0x000fc8000786c0ff */
[----:B------:R-:W-:-:S13]  /*1260*/  PLOP3.LUT P1, PT, P1, P3, PT, 0x2f, 0xf2 ;  /* 0x0000000000f2781c */ /* 0x000fda0000f26577 */
[----:B------:R-:W-:Y:S05]  /*1270*/  @P1 BRA `(.L_x_24) ;  /* 0x0000000400181947 */ /* 0x000fea0003800000 */
[----:B------:R-:W-:-:S04]  /*1280*/  LOP3.LUT P1, RZ, R3, 0x7fffffff, RZ, 0xc0, !PT ;  /* 0x7fffffff03ff7812 */ /* 0x000fc8000782c0ff */
[----:B------:R-:W-:-:S13]  /*1290*/  PLOP3.LUT P0, PT, P0, P1, PT, 0x2f, 0xf2 ;  /* 0x0000000000f2781c */ /* 0x000fda0000702577 */
[----:B------:R-:W-:Y:S05]  /*12a0*/  @P0 BRA `(.L_x_25) ;  /* 0x0000000400000947 */ /* 0x000fea0003800000 */
[----:B------:R-:W-:Y:S02]  /*12b0*/  ISETP.GE.AND P0, PT, R35, RZ, PT ;  /* 0x000000ff2300720c */ /* 0x000fe40003f06270 */
[----:B------:R-:W-:-:S11]  /*12c0*/  ISETP.GE.AND P1, PT, R37, RZ, PT ;  /* 0x000000ff2500720c */ /* 0x000fd60003f26270 */
[----:B------:R-:W-:Y:S01]  /*12d0*/  @P0 IMAD.MOV.U32 R32, RZ, RZ, RZ ;  /* 0x000000ffff200224 */ /* 0x000fe200078e00ff */
[----:B------:R-:W-:Y:S01]  /*12e0*/  @!P0 MOV R32, 0xffffffc0 ;  /* 0xffffffc000208802 */ /* 0x000fe20000000f00 */
[----:B------:R-:W-:Y:S01]  /*12f0*/  @!P0 FFMA R0, R0, 1.84467440737095516160e+19, RZ ;  /* 0x5f80000000008823 */ /* 0x000fe200000000ff */
[----:B------:R-:W-:-:S03]  /*1300*/  @!P1 FFMA R3, R3, 1.84467440737095516160e+19, RZ ;  /* 0x5f80000003039823 */ /* 0x000fc600000000ff */
[----:B------:R-:W-:-:S07]  /*1310*/  @!P1 VIADD R32, R32, 0x40 ;  /* 0x0000004020209836 */ /* 0x000fce0000000000 */
.L_x_21:
[----:B------:R-:W-:Y:S01]  /*1320*/  LEA R38, R30, 0xc0800000, 0x17 ;  /* 0xc08000001e267811 */ /* 0x000fe200078eb8ff */
[----:B------:R-:W-:Y:S03]  /*1330*/  BSSY.RECONVERGENT B4, `(.L_x_26) ;  /* 0x0000036000047945 */ /* 0x000fe60003800200 */
[----:B------:R-:W-:Y:S01]  /*1340*/  IADD3 R39, PT, PT, -R38, R3, RZ ;  /* 0x0000000326277210 */ /* 0x000fe20007ffe1ff */
[----:B------:R-:W-:-:S03]  /*1350*/  VIADD R3, R36, 0xffffff81 ;  /* 0xffffff8124037836 */ /* 0x000fc60000000000 */
[----:B------:R0:W1:Y:S01]  /*1360*/  MUFU.RCP R38, R39 ;  /* 0x0000002700267308 */ /* 0x0000620000001000 */
[----:B------:R-:W-:Y:S01]  /*1370*/  FADD.FTZ R35, -R39, -RZ ;  /* 0x800000ff27237221 */ /* 0x000fe20000010100 */
[C---:B------:R-:W-:Y:S01]  /*1380*/  IMAD R0, R3.reuse, -0x800000, R0 ;  /* 0xff80000003007824 */ /* 0x040fe200078e0200 */
[----:B0-----:R-:W-:-:S04]  /*1390*/  IADD3 R39, PT, PT, R3, 0x7f, -R30 ;  /* 0x0000007f03277810 */ /* 0x001fc80007ffe81e */
[----:B------:R-:W-:Y:S01]  /*13a0*/  IADD3 R32, PT, PT, R39, R32, RZ ;  /* 0x0000002027207210 */ /* 0x000fe20007ffe0ff */
[----:B-1----:R-:W-:-:S04]  /*13b0*/  FFMA R37, R38, R35, 1 ;  /* 0x3f80000026257423 */ /* 0x002fc80000000023 */
[----:B------:R-:W-:-:S04]  /*13c0*/  FFMA R36, R38, R37, R38 ;  /* 0x0000002526247223 */ /* 0x000fc80000000026 */
[----:B------:R-:W-:-:S04]  /*13d0*/  FFMA R37, R0, R36, RZ ;  /* 0x0000002400257223 */ /* 0x000fc800000000ff */
[----:B------:R-:W-:-:S04]  /*13e0*/  FFMA R38, R35, R37, R0 ;  /* 0x0000002523267223 */ /* 0x000fc80000000000 */
[----:B------:R-:W-:-:S04]  /*13f0*/  FFMA R37, R36, R38, R37 ;  /* 0x0000002624257223 */ /* 0x000fc80000000025 */
[----:B------:R-:W-:-:S04]  /*1400*/  FFMA R0, R35, R37, R0 ;  /* 0x0000002523007223 */ /* 0x000fc80000000000 */
[----:B------:R-:W-:-:S05]  /*1410*/  FFMA R35, R36, R0, R37 ;  /* 0x0000000024237223 */ /* 0x000fca0000000025 */
[----:B------:R-:W-:-:S04]  /*1420*/  SHF.R.U32.HI R3, RZ, 0x17, R35 ;  /* 0x00000017ff037819 */ /* 0x000fc80000011623 */
[----:B------:R-:W-:-:S05]  /*1430*/  LOP3.LUT R3, R3, 0xff, RZ, 0xc0, !PT ;  /* 0x000000ff03037812 */ /* 0x000fca00078ec0ff */
[----:B------:R-:W-:-:S05]  /*1440*/  IMAD.IADD R3, R3, 0x1, R32 ;  /* 0x0000000103037824 */ /* 0x000fca00078e0220 */
[----:B------:R-:W-:-:S04]  /*1450*/  IADD3 R30, PT, PT, R3, -0x1, RZ ;  /* 0xffffffff031e7810 */ /* 0x000fc80007ffe0ff */
[----:B------:R-:W-:-:S13]  /*1460*/  ISETP.GE.U32.AND P0, PT, R30, 0xfe, PT ;  /* 0x000000fe1e00780c */ /* 0x000fda0003f06070 */
[----:B------:R-:W-:Y:S05]  /*1470*/  @!P0 BRA `(.L_x_27) ;  /* 0x0000000000808947 */ /* 0x000fea0003800000 */
[----:B------:R-:W-:-:S13]  /*1480*/  ISETP.GT.AND P0, PT, R3, 0xfe, PT ;  /* 0x000000fe0300780c */ /* 0x000fda0003f04270 */
[----:B------:R-:W-:Y:S05]  /*1490*/  @P0 BRA `(.L_x_28) ;  /* 0x00000000006c0947 */ /* 0x000fea0003800000 */
[----:B------:R-:W-:-:S13]  /*14a0*/  ISETP.GE.AND P0, PT, R3, 0x1, PT ;  /* 0x000000010300780c */ /* 0x000fda0003f06270 */
[----:B------:R-:W-:Y:S05]  /*14b0*/  @P0 BRA `(.L_x_29) ;  /* 0x0000000000740947 */ /* 0x000fea0003800000 */
[----:B------:R-:W-:Y:S02]  /*14c0*/  ISETP.GE.AND P0, PT, R3, -0x18, PT ;  /* 0xffffffe80300780c */ /* 0x000fe40003f06270 */
[----:B------:R-:W-:-:S11]  /*14d0*/  LOP3.LUT R35, R35, 0x80000000, RZ, 0xc0, !PT ;  /* 0x8000000023237812 */ /* 0x000fd600078ec0ff */
[----:B------:R-:W-:Y:S05]  /*14e0*/  @!P0 BRA `(.L_x_29) ;  /* 0x0000000000688947 */ /* 0x000fea0003800000 */
[-CC-:B------:R-:W-:Y:S01]  /*14f0*/  FFMA.RZ R30, R36, R0.reuse, R37.reuse ;  /* 0x00000000241e7223 */ /* 0x180fe2000000c025 */
[C---:B------:R-:W-:Y:S01]  /*1500*/  VIADD R39, R3.reuse, 0x20 ;  /* 0x0000002003277836 */ /* 0x040fe20000000000 */
[C---:B------:R-:W-:Y:S02]  /*1510*/  ISETP.NE.AND P3, PT, R3.reuse, RZ, PT ;  /* 0x000000ff0300720c */ /* 0x040fe40003f65270 */
[C---:B------:R-:W-:Y:S02]  /*1520*/  ISETP.NE.AND P1, PT, R3.reuse, RZ, PT ;  /* 0x000000ff0300720c */ /* 0x040fe40003f25270 */
[----:B------:R-:W-:Y:S01]  /*1530*/  LOP3.LUT R32, R30, 0x7fffff, RZ, 0xc0, !PT ;  /* 0x007fffff1e207812 */ /* 0x000fe200078ec0ff */
[CCC-:B------:R-:W-:Y:S01]  /*1540*/  FFMA.RP R30, R36.reuse, R0.reuse, R37.reuse ;  /* 0x00000000241e7223 */ /* 0x1c0fe20000008025 */
[----:B------:R-:W-:Y:S01]  /*1550*/  FFMA.RM R37, R36, R0, R37 ;  /* 0x0000000024257223 */ /* 0x000fe20000004025 */
[----:B------:R-:W-:Y:S02]  /*1560*/  IADD3 R3, PT, PT, -R3, RZ, RZ ;  /* 0x000000ff03037210 */ /* 0x000fe40007ffe1ff */
[----:B------:R-:W-:-:S02]  /*1570*/  LOP3.LUT R32, R32, 0x800000, RZ, 0xfc, !PT ;  /* 0x0080000020207812 */ /* 0x000fc400078efcff */
[----:B------:R-:W-:Y:S02]  /*1580*/  FSETP.NEU.FTZ.AND P0, PT, R30, R37, PT ;  /* 0x000000251e00720b */ /* 0x000fe40003f1d000 */
[----:B------:R-:W-:Y:S02]  /*1590*/  SHF.L.U32 R39, R32, R39, RZ ;  /* 0x0000002720277219 */ /* 0x000fe400000006ff */
[----:B------:R-:W-:Y:S02]  /*15a0*/  SEL R3, R3, RZ, P3 ;  /* 0x000000ff03037207 */ /* 0x000fe40001800000 */
[----:B------:R-:W-:Y:S02]  /*15b0*/  ISETP.NE.AND P1, PT, R39, RZ, P1 ;  /* 0x000000ff2700720c */ /* 0x000fe40000f25270 */
[----:B------:R-:W-:Y:S02]  /*15c0*/  SHF.R.U32.HI R3, RZ, R3, R32 ;  /* 0x00000003ff037219 */ /* 0x000fe40000011620 */
[----:B------:R-:W-:-:S02]  /*15d0*/  PLOP3.LUT P0, PT, P0, P1, PT, 0xf8, 0x8f ;  /* 0x00000000008f781c */ /* 0x000fc40000703f70 */
[----:B------:R-:W-:Y:S02]  /*15e0*/  SHF.R.U32.HI R37, RZ, 0x1, R3 ;  /* 0x00000001ff257819 */ /* 0x000fe40000011603 */
[----:B------:R-:W-:-:S04]  /*15f0*/  SEL R0, RZ, 0x1, !P0 ;  /* 0x00000001ff007807 */ /* 0x000fc80004000000 */
[----:B------:R-:W-:-:S04]  /*1600*/  LOP3.LUT R0, R0, 0x1, R37, 0xf8, !PT ;  /* 0x0000000100007812 */ /* 0x000fc800078ef825 */
[----:B------:R-:W-:-:S05]  /*1610*/  LOP3.LUT R0, R0, R3, RZ, 0xc0, !PT ;  /* 0x0000000300007212 */ /* 0x000fca00078ec0ff */
[----:B------:R-:W-:-:S05]  /*1620*/  IMAD.IADD R0, R37, 0x1, R0 ;  /* 0x0000000125007824 */ /* 0x000fca00078e0200 */
[----:B------:R-:W-:Y:S01]  /*1630*/  LOP3.LUT R35, R0, R35, RZ, 0xfc, !PT ;  /* 0x0000002300237212 */ /* 0x000fe200078efcff */
[----:B------:R-:W-:Y:S06]  /*1640*/  BRA `(.L_x_29) ;  /* 0x0000000000107947 */ /* 0x000fec0003800000 */
.L_x_28:
[----:B------:R-:W-:-:S04]  /*1650*/  LOP3.LUT R35, R35, 0x80000000, RZ, 0xc0, !PT ;  /* 0x8000000023237812 */ /* 0x000fc800078ec0ff */
[----:B------:R-:W-:Y:S01]  /*1660*/  LOP3.LUT R35, R35, 0x7f800000, RZ, 0xfc, !PT ;  /* 0x7f80000023237812 */ /* 0x000fe200078efcff */
[----:B------:R-:W-:Y:S06]  /*1670*/  BRA `(.L_x_29) ;  /* 0x0000000000047947 */ /* 0x000fec0003800000 */
.L_x_27:
[----:B------:R-:W-:-:S07]  /*1680*/  LEA R35, R32, R35, 0x17 ;  /* 0x0000002320237211 */ /* 0x000fce00078eb8ff */
.L_x_29:
[----:B------:R-:W-:Y:S05]  /*1690*/  BSYNC.RECONVERGENT B4 ;  /* 0x0000000000047941 */ /* 0x000fea0003800200 */
.L_x_26:
[----:B------:R-:W-:Y:S05]  /*16a0*/  BRA `(.L_x_30) ;  /* 0x0000000000207947 */ /* 0x000fea0003800000 */
.L_x_25:
[----:B------:R-:W-:-:S04]  /*16b0*/  LOP3.LUT R0, R3, 0x80000000, R0, 0x48, !PT ;  /* 0x8000000003007812 */ /* 0x000fc800078e4800 */
[----:B------:R-:W-:Y:S01]  /*16c0*/  LOP3.LUT R35, R0, 0x7f800000, RZ, 0xfc, !PT ;  /* 0x7f80000000237812 */ /* 0x000fe200078efcff */
[----:B------:R-:W-:Y:S06]  /*16d0*/  BRA `(.L_x_30) ;  /* 0x0000000000147947 */ /* 0x000fec0003800000 */
.L_x_24:
[----:B------:R-:W-:Y:S01]  /*16e0*/  LOP3.LUT R35, R3, 0x80000000, R0, 0x48, !PT ;  /* 0x8000000003237812 */ /* 0x000fe200078e4800 */
[----:B------:R-:W-:Y:S06]  /*16f0*/  BRA `(.L_x_30) ;  /* 0x00000000000c7947 */ /* 0x000fec0003800000 */
.L_x_23:
[----:B------:R-:W0:Y:S01]  /*1700*/  MUFU.RSQ R35, -QNAN ;  /* 0xffc0000000237908 */ /* 0x000e220000001400 */
[----:B------:R-:W-:Y:S05]  /*1710*/  BRA `(.L_x_30) ;  /* 0x0000000000047947 */ /* 0x000fea0003800000 */
.L_x_22:
[----:B------:R-:W-:-:S07]  /*1720*/  FADD.FTZ R35, R0, R3 ;  /* 0x0000000300237221 */ /* 0x000fce0000010000 */
.L_x_30:
[----:B------:R-:W-:Y:S05]  /*1730*/  BSYNC.RECONVERGENT B3 ;  /* 0x0000000000037941 */ /* 0x000fea0003800200 */
.L_x_20:
[----:B------:R-:W-:Y:S02]  /*1740*/  HFMA2 R3, -RZ, RZ, 0, 0 ;  /* 0x00000000ff037431 */ /* 0x000fe400000001ff */
[----:B0-----:R-:W-:Y:S02]  /*1750*/  IMAD.MOV.U32 R0, RZ, RZ, R35 ;  /* 0x000000ffff007224 */ /* 0x001fe400078e0023 */
[----:B------:R-:W-:Y:S05]  /*1760*/  RET.REL.NODEC R2 `(_Z10PCR_kernelPfS_S_S_Pii) ;  /* 0xffffffe802247950 */ /* 0x000fea0003c3ffff */
.L_x_31:
[----:B------:R-:W-:-:S00]  /*1770*/  BRA `(.L_x_31) ;  /* 0xfffffffc00fc7947 */ /* 0x000fc0000383ffff */
[----:B------:R-:W-:-:S00]  /*1780*/  NOP ;  /* 0x0000000000007918 */ /* 0x000fc00000000000 */
[----:B------:R-:W-:-:S00]  /*1790*/  NOP ;  /* 0x0000000000007918 */ /* 0x000fc00000000000 */
[----:B------:R-:W-:-:S00]  /*17a0*/  NOP ;  /* 0x0000000000007918 */ /* 0x000fc00000000000 */
[----:B------:R-:W-:-:S00]  /*17b0*/  NOP ;  /* 0x0000000000007918 */ /* 0x000fc00000000000 */
[----:B------:R-:W-:-:S00]  /*17c0*/  NOP ;  /* 0x0000000000007918 */ /* 0x000fc00000000000 */
[----:B------:R-:W-:-:S00]  /*17d0*/  NOP ;  /* 0x0000000000007918 */ /* 0x000fc00000000000 */
[----:B------:R-:W-:-:S00]  /*17e0*/  NOP ;  /* 0x0000000000007918 */ /* 0x000fc00000000000 */
[----:B------:R-:W-:-:S00]  /*17f0*/  NOP ;  /* 0x0000000000007918 */ /* 0x000fc00000000000 */
.L_x_117:


//--------------------- .text._Z24thomasAlgorithmPerThreadPfS_S_S_S_ii --------------------------
	.section	.text._Z24thomasAlgorithmPerThreadPfS_S_S_S_ii,"ax",@progbits
	.align	128
        .global         _Z24thomasAlgorithmPerThreadPfS_S_S_S_ii
        .type           _Z24thomasAlgorithmPerThreadPfS_S_S_S_ii,@function
        .size           _Z24thomasAlgorithmPerThreadPfS_S_S_S_ii,(.L_x_119 - _Z24thomasAlgorithmPerThreadPfS_S_S_S_ii)
        .other          _Z24thomasAlgorithmPerThreadPfS_S_S_S_ii,@"STO_CUDA_ENTRY STV_DEFAULT"
_Z24thomasAlgorithmPerThreadPfS_S_S_S_ii:
.text._Z24thomasAlgorithmPerThreadPfS_S_S_S_ii:
[----:B------:R-:W-:Y:S01]  /*0000*/  LDC R1, c[0x0][0x37c] ;  /* 0x0000df00ff017b82 */ /* 0x000fe20000000800 */
[----:B------:R-:W0:Y:S01]  /*0010*/  S2R R6, SR_TID.X ;  /* 0x0000000000067919 */ /* 0x000e220000002100 */
[----:B------:R-:W0:Y:S01]  /*0020*/  LDCU.64 UR4, c[0x0][0x3a8] ;  /* 0x00007500ff0477ac */ /* 0x000e220008000a00 */
[----:B------:R-:W1:Y:S01]  /*0030*/  LDCU UR6, c[0x0][0x3a8] ;  /* 0x00007500ff0677ac */ /* 0x000e620008000800 */
[----:B0-----:R-:W-:-:S13]  /*0040*/  ISETP.GE.U32.AND P0, PT, R6, UR5, PT ;  /* 0x0000000506007c0c */ /* 0x001fda000bf06070 */
[----:B-1----:R-:W-:Y:S05]  /*0050*/  @P0 EXIT ;  /* 0x000000000000094d */ /* 0x002fea0003800000 */
[----:B------:R-:W0:Y:S01]  /*0060*/  LDC.64 R8, c[0x0][0x388] ;  /* 0x0000e200ff087b82 */ /* 0x000e220000000a00 */
[----:B------:R-:W1:Y:S01]  /*0070*/  LDCU.64 UR8, c[0x0][0x358] ;  /* 0x00006b00ff0877ac */ /* 0x000e620008000a00 */
[----:B------:R-:W-:-:S06]  /*0080*/  IMAD R5, R6, UR4, RZ ;  /* 0x0000000406057c24 */ /* 0x000fcc000f8e02ff */
[----:B------:R-:W2:Y:S01]  /*0090*/  LDC.64 R10, c[0x0][0x390] ;  /* 0x0000e400ff0a7b82 */ /* 0x000ea20000000a00 */
[----:B0-----:R-:W-:-:S05]  /*00a0*/  IMAD.WIDE R8, R5, 0x4, R8 ;  /* 0x0000000405087825 */ /* 0x001fca00078e0208 */
[----:B-1----:R-:W3:Y:S01]  /*00b0*/  LDG.E R3, desc[UR8][R8.64] ;  /* 0x0000000808037981 */ /* 0x002ee2000c1e1900 */
[----:B--2---:R-:W-:-:S05]  /*00c0*/  IMAD.WIDE R10, R5, 0x4, R10 ;  /* 0x00000004050a7825 */ /* 0x004fca00078e020a */
[----:B------:R-:W2:Y:S01]  /*00d0*/  LDG.E R0, desc[UR8][R10.64] ;  /* 0x000000080a007981 */ /* 0x000ea2000c1e1900 */
[----:B------:R-:W-:Y:S01]  /*00e0*/  BSSY.RECONVERGENT B0, `(.L_x_32) ;  /* 0x000000d000007945 */ /* 0x000fe20003800200 */
[----:B------:R-:W-:Y:S01]  /*00f0*/  SHF.R.S32.HI R4, RZ, 0x1f, R5 ;  /* 0x0000001fff047819 */ /* 0x000fe20000011405 */
[----:B---3--:R-:W0:Y:S08]  /*0100*/  MUFU.RCP R2, R3 ;  /* 0x0000000300027308 */ /* 0x008e300000001000 */
[----:B--2---:R-:W1:Y:S01]  /*0110*/  FCHK P0, R0, R3 ;  /* 0x0000000300007302 */ /* 0x004e620000000000 */
[----:B0-----:R-:W-:-:S04]  /*0120*/  FFMA R7, -R3, R2, 1 ;  /* 0x3f80000003077423 */ /* 0x001fc80000000102 */
[----:B------:R-:W-:-:S04]  /*0130*/  FFMA R7, R2, R7, R2 ;  /* 0x0000000702077223 */ /* 0x000fc80000000002 */
[----:B------:R-:W-:-:S04]  /*0140*/  FFMA R2, R0, R7, RZ ;  /* 0x0000000700027223 */ /* 0x000fc800000000ff */
[----:B------:R-:W-:-:S04]  /*0150*/  FFMA R12, -R3, R2, R0 ;  /* 0x00000002030c7223 */ /* 0x000fc80000000100 */
[----:B------:R-:W-:Y:S01]  /*0160*/  FFMA R7, R7, R12, R2 ;  /* 0x0000000c07077223 */ /* 0x000fe20000000002 */
[----:B-1----:R-:W-:Y:S06]  /*0170*/  @!P0 BRA `(.L_x_33) ;  /* 0x00000000000c8947 */ /* 0x002fec0003800000 */
[----:B------:R-:W-:-:S07]  /*0180*/  MOV R2, 0x1a0 ;  /* 0x000001a000027802 */ /* 0x000fce0000000f00 */
[----:B------:R-:W-:Y:S05]  /*0190*/  CALL.REL.NOINC `($__internal_2_$__cuda_sm3x_div_rn_noftz_f32_slowpath) ;  /* 0x0000001c00647944 */ /* 0x000fea0003c00000 */
[----:B------:R-:W-:-:S07]  /*01a0*/  IMAD.MOV.U32 R7, RZ, RZ, R0 ;  /* 0x000000ffff077224 */ /* 0x000fce00078e0000 */
.L_x_33:
[----:B------:R-:W-:Y:S05]  /*01b0*/  BSYNC.RECONVERGENT B0 ;  /* 0x0000000000007941 */ /* 0x000fea0003800200 */
.L_x_32:
[----:B------:R-:W0:Y:S01]  /*01c0*/  LDC.64 R12, c[0x0][0x398] ;  /* 0x0000e600ff0c7b82 */ /* 0x000e220000000a00 */
[----:B------:R1:W-:Y:S04]  /*01d0*/  STG.E desc[UR8][R10.64], R7 ;  /* 0x000000070a007986 */ /* 0x0003e8000c101908 */
[----:B------:R-:W2:Y:S01]  /*01e0*/  LDG.E R3, desc[UR8][R8.64] ;  /* 0x0000000808037981 */ /* 0x000ea2000c1e1900 */
[----:B0-----:R-:W-:-:S05]  /*01f0*/  IMAD.WIDE R12, R5, 0x4, R12 ;  /* 0x00000004050c7825 */ /* 0x001fca00078e020c */
[----:B------:R-:W3:Y:S01]  /*0200*/  LDG.E R0, desc[UR8][R12.64] ;  /* 0x000000080c007981 */ /* 0x000ee2000c1e1900 */
[----:B------:R-:W-:Y:S01]  /*0210*/  BSSY.RECONVERGENT B0, `(.L_x_34) ;  /* 0x000000c000007945 */ /* 0x000fe20003800200 */
[----:B--2---:R-:W0:Y:S02]  /*0220*/  MUFU.RCP R2, R3 ;  /* 0x0000000300027308 */ /* 0x004e240000001000 */
[----:B0-----:R-:W-:-:S04]  /*0230*/  FFMA R15, -R3, R2, 1 ;  /* 0x3f800000030f7423 */ /* 0x001fc80000000102 */
[----:B------:R-:W-:Y:S02]  /*0240*/  FFMA R15, R2, R15, R2 ;  /* 0x0000000f020f7223 */ /* 0x000fe40000000002 */
[----:B---3--:R-:W0:Y:S02]  /*0250*/  FCHK P0, R0, R3 ;  /* 0x0000000300007302 */ /* 0x008e240000000000 */
[----:B------:R-:W-:-:S04]  /*0260*/  FFMA R2, R0, R15, RZ ;  /* 0x0000000f00027223 */ /* 0x000fc800000000ff */
[----:B------:R-:W-:-:S04]  /*0270*/  FFMA R14, -R3, R2, R0 ;  /* 0x00000002030e7223 */ /* 0x000fc80000000100 */
[----:B------:R-:W-:Y:S01]  /*0280*/  FFMA R15, R15, R14, R2 ;  /* 0x0000000e0f0f7223 */ /* 0x000fe20000000002 */
[----:B01----:R-:W-:Y:S06]  /*0290*/  @!P0 BRA `(.L_x_35) ;  /* 0x00000000000c8947 */ /* 0x003fec0003800000 */
[----:B------:R-:W-:-:S07]  /*02a0*/  MOV R2, 0x2c0 ;  /* 0x000002c000027802 */ /* 0x000fce0000000f00 */
[----:B------:R-:W-:Y:S05]  /*02b0*/  CALL.REL.NOINC `($__internal_2_$__cuda_sm3x_div_rn_noftz_f32_slowpath) ;  /* 0x0000001c001c7944 */ /* 0x000fea0003c00000 */
[----:B------:R-:W-:-:S07]  /*02c0*/  IMAD.MOV.U32 R15, RZ, RZ, R0 ;  /* 0x000000ffff0f7224 */ /* 0x000fce00078e0000 */
.L_x_35:
[----:B------:R-:W-:Y:S05]  /*02d0*/  BSYNC.RECONVERGENT B0 ;  /* 0x0000000000007941 */ /* 0x000fea0003800200 */
.L_x_34:
[----:B------:R-:W0:Y:S01]  /*02e0*/  LDCU UR4, c[0x0][0x3a8] ;  /* 0x00007500ff0477ac */ /* 0x000e220008000800 */
[----:B------:R1:W-:Y:S01]  /*02f0*/  STG.E desc[UR8][R12.64], R15 ;  /* 0x0000000f0c007986 */ /* 0x0003e2000c101908 */
[----:B0-----:R-:W-:-:S09]  /*0300*/  UISETP.GE.AND UP0, UPT, UR4, 0x2, UPT ;  /* 0x000000020400788c */ /* 0x001fd2000bf06270 */
[----:B-1----:R-:W-:Y:S05]  /*0310*/  BRA.U !UP0, `(.L_x_36) ;  /* 0x0000000d08f87547 */ /* 0x002fea000b800000 */
[----:B------:R-:W-:Y:S01]  /*0320*/  UIADD3 UR5, UPT, UPT, UR4, -0x2, URZ ;  /* 0xfffffffe04057890 */ /* 0x000fe2000fffe0ff */
[----:B------:R-:W-:Y:S01]  /*0330*/  HFMA2 R3, -RZ, RZ, 0, 5.9604644775390625e-08 ;  /* 0x00000001ff037431 */ /* 0x000fe200000001ff */
[----:B------:R-:W-:Y:S02]  /*0340*/  UIADD3 UR4, UPT, UPT, UR4, -0x1, URZ ;  /* 0xffffffff04047890 */ /* 0x000fe4000fffe0ff */
[----:B------:R-:W-:-:S09]  /*0350*/  UISETP.GE.U32.AND UP0, UPT, UR5, 0x3, UPT ;  /* 0x000000030500788c */ /* 0x000fd2000bf06070 */
[----:B------:R-:W-:Y:S05]  /*0360*/  BRA.U !UP0, `(.L_x_37) ;  /* 0x0000000908387547 */ /* 0x000fea000b800000 */
[----:B------:R-:W0:Y:S01]  /*0370*/  LDCU.64 UR10, c[0x0][0x388] ;  /* 0x00007100ff0a77ac */ /* 0x000e220008000a00 */
[----:B------:R-:W1:Y:S01]  /*0380*/  LDC.64 R14, c[0x0][0x380] ;  /* 0x0000e000ff0e7b82 */ /* 0x000e620000000a00 */
[C---:B------:R-:W-:Y:S01]  /*0390*/  IMAD.SHL.U32 R18, R5.reuse, 0x4, RZ ;  /* 0x0000000405127824 */ /* 0x040fe200078e00ff */
[C---:B------:R-:W-:Y:S01]  /*03a0*/  SHF.L.U64.HI R19, R5.reuse, 0x2, R4 ;  /* 0x0000000205137819 */ /* 0x040fe20000010204 */
[----:B------:R-:W2:Y:S01]  /*03b0*/  LDCU.128 UR12, c[0x0][0x390] ;  /* 0x00007200ff0c77ac */ /* 0x000ea20008000c00 */
[----:B------:R-:W-:Y:S01]  /*03c0*/  IADD3 R3, PT, PT, R5, 0x1, RZ ;  /* 0x0000000105037810 */ /* 0x000fe20007ffe0ff */
[----:B------:R-:W-:Y:S01]  /*03d0*/  IMAD.MOV.U32 R2, RZ, RZ, RZ ;  /* 0x000000ffff027224 */ /* 0x000fe200078e00ff */
[----:B------:R-:W-:Y:S01]  /*03e0*/  IADD3 R0, P2, PT, R18, 0x8, RZ ;  /* 0x0000000812007810 */ /* 0x000fe20007f5e0ff */
[----:B------:R-:W-:-:S04]  /*03f0*/  ULOP3.LUT UR5, UR4, 0xfffffffc, URZ, 0xc0, !UPT ;  /* 0xfffffffc04057892 */ /* 0x000fc8000f8ec0ff */
[----:B------:R-:W-:Y:S01]  /*0400*/  IMAD.X R7, RZ, RZ, R19, P2 ;  /* 0x000000ffff077224 */ /* 0x000fe200010e0613 */
[----:B------:R-:W-:Y:S01]  /*0410*/  UIADD3 UR5, UPT, UPT, -UR5, URZ, URZ ;  /* 0x000000ff05057290 */ /* 0x000fe2000fffe1ff */
[----:B0-----:R-:W-:Y:S02]  /*0420*/  IADD3 R18, P1, PT, R18, UR10, RZ ;  /* 0x0000000a12127c10 */ /* 0x001fe4000ff3e0ff */
[C---:B--2---:R-:W-:Y:S02]  /*0430*/  IADD3 R24, P0, PT, R0.reuse, UR12, RZ ;  /* 0x0000000c00187c10 */ /* 0x044fe4000ff1e0ff */
[----:B------:R-:W-:Y:S02]  /*0440*/  IADD3 R0, P3, PT, R0, UR14, RZ ;  /* 0x0000000e00007c10 */ /* 0x000fe4000ff7e0ff */
[----:B------:R-:W-:Y:S02]  /*0450*/  IADD3 R18, P2, PT, R18, 0x10, RZ ;  /* 0x0000001012127810 */ /* 0x000fe40007f5e0ff */
[----:B------:R-:W-:-:S02]  /*0460*/  IADD3.X R21, PT, PT, R7, UR13, RZ, P0, !PT ;  /* 0x0000000d07157c10 */ /* 0x000fc400087fe4ff */
[----:B------:R-:W-:Y:S02]  /*0470*/  IADD3.X R7, PT, PT, R7, UR15, RZ, P3, !PT ;  /* 0x0000000f07077c10 */ /* 0x000fe40009ffe4ff */
[----:B------:R-:W-:-:S07]  /*0480*/  IADD3.X R19, PT, PT, RZ, UR11, R19, P2, P1 ;  /* 0x0000000bff137c10 */ /* 0x000fce00097e2413 */
.L_x_50:
[----:B-1----:R-:W-:Y:S01]  /*0490*/  IMAD.WIDE R16, R3, 0x4, R14 ;  /* 0x0000000403107825 */ /* 0x002fe200078e020e */
[----:B0-----:R-:W2:Y:S03]  /*04a0*/  LDG.E R22, desc[UR8][R18.64+-0xc] ;  /* 0xfffff40812167981 */ /* 0x001ea6000c1e1900 */
[----:B------:R-:W-:Y:S01]  /*04b0*/  IMAD.MOV.U32 R20, RZ, RZ, R24 ;  /* 0x000000ffff147224 */ /* 0x000fe200078e0018 */
[----:B------:R-:W2:Y:S04]  /*04c0*/  LDG.E R23, desc[UR8][R16.64] ;  /* 0x0000000810177981 */ /* 0x000ea8000c1e1900 */
[----:B------:R-:W2:Y:S01]  /*04d0*/  LDG.E R24, desc[UR8][R20.64+-0x8] ;  /* 0xfffff80814187981 */ /* 0x000ea2000c1e1900 */
[----:B------:R-:W-:Y:S01]  /*04e0*/  BSSY.RECONVERGENT B0, `(.L_x_38) ;  /* 0x0000010000007945 */ /* 0x000fe20003800200 */
[----:B--2---:R-:W-:-:S05]  /*04f0*/  FFMA R24, -R23, R24, R22 ;  /* 0x0000001817187223 */ /* 0x004fca0000000116 */
[----:B------:R-:W-:-:S04]  /*0500*/  IADD3 R22, PT, PT, R24, 0x1800000, RZ ;  /* 0x0180000018167810 */ /* 0x000fc80007ffe0ff */
[----:B------:R-:W-:-:S04]  /*0510*/  LOP3.LUT R22, R22, 0x7f800000, RZ, 0xc0, !PT ;  /* 0x7f80000016167812 */ /* 0x000fc800078ec0ff */
[----:B------:R-:W-:Y:S01]  /*0520*/  ISETP.GT.U32.AND P0, PT, R22, 0x1ffffff, PT ;  /* 0x01ffffff1600780c */ /* 0x000fe20003f04070 */
[----:B------:R-:W-:Y:S02]  /*0530*/  IMAD.MOV.U32 R22, RZ, RZ, R0 ;  /* 0x000000ffff167224 */ /* 0x000fe400078e0000 */
[----:B------:R-:W-:-:S10]  /*0540*/  IMAD.MOV.U32 R23, RZ, RZ, R7 ;  /* 0x000000ffff177224 */ /* 0x000fd400078e0007 */
[----:B------:R-:W-:Y:S05]  /*0550*/  @P0 BRA `(.L_x_39) ;  /* 0x0000000000100947 */ /* 0x000fea0003800000 */
[----:B------:R-:W-:Y:S02]  /*0560*/  MOV R0, R24 ;  /* 0x0000001800007202 */ /* 0x000fe40000000f00 */
[----:B------:R-:W-:-:S07]  /*0570*/  MOV R24, 0x590 ;  /* 0x0000059000187802 */ /* 0x000fce0000000f00 */
[----:B------:R-:W-:Y:S05]  /*0580*/  CALL.REL.NOINC `($__internal_1_$__cuda_sm20_rcp_rn_f32_slowpath) ;  /* 0x0000001400947944 */ /* 0x000fea0003c00000 */
[----:B------:R-:W-:Y:S05]  /*0590*/  BRA `(.L_x_40) ;  /* 0x0000000000107947 */ /* 0x000fea0003800000 */
.L_x_39:
[----:B------:R-:W0:Y:S02]  /*05a0*/  MUFU.RCP R25, R24 ;  /* 0x0000001800197308 */ /* 0x000e240000001000 */
[----:B0-----:R-:W-:-:S04]  /*05b0*/  FFMA R0, R24, R25, -1 ;  /* 0xbf80000018007423 */ /* 0x001fc80000000019 */
[----:B------:R-:W-:-:S04]  /*05c0*/  FADD.FTZ R0, -R0, -RZ ;  /* 0x800000ff00007221 */ /* 0x000fc80000010100 */
[----:B------:R-:W-:-:S07]  /*05d0*/  FFMA R25, R25, R0, R25 ;  /* 0x0000000019197223 */ /* 0x000fce0000000019 */
.L_x_40:
[----:B------:R-:W-:Y:S05]  /*05e0*/  BSYNC.RECONVERGENT B0 ;  /* 0x0000000000007941 */ /* 0x000fea0003800200 */
.L_x_38:
[----:B------:R-:W2:Y:S02]  /*05f0*/  LDG.E R0, desc[UR8][R20.64+-0x4] ;  /* 0xfffffc0814007981 */ /* 0x000ea4000c1e1900 */
[----:B--2---:R-:W-:-:S05]  /*0600*/  FMUL R7, R0, R25 ;  /* 0x0000001900077220 */ /* 0x004fca0000400000 */
[----:B------:R0:W-:Y:S04]  /*0610*/  STG.E desc[UR8][R20.64+-0x4], R7 ;  /* 0xfffffc0714007986 */ /* 0x0001e8000c101908 */
[----:B------:R-:W2:Y:S04]  /*0620*/  LDG.E R0, desc[UR8][R22.64+-0x4] ;  /* 0xfffffc0816007981 */ /* 0x000ea8000c1e1900 */
[----:B------:R-:W2:Y:S04]  /*0630*/  LDG.E R27, desc[UR8][R16.64] ;  /* 0x00000008101b7981 */ /* 0x000ea8000c1e1900 */
[----:B------:R-:W2:Y:S02]  /*0640*/  LDG.E R24, desc[UR8][R22.64+-0x8] ;  /* 0xfffff80816187981 */ /* 0x000ea4000c1e1900 */
[----:B--2---:R-:W-:-:S04]  /*0650*/  FFMA R0, -R27, R24, R0 ;  /* 0x000000181b007223 */ /* 0x004fc80000000100 */
[----:B------:R-:W-:-:S05]  /*0660*/  FMUL R25, R0, R25 ;  /* 0x0000001900197220 */ /* 0x000fca0000400000 */
[----:B------:R0:W-:Y:S04]  /*0670*/  STG.E desc[UR8][R22.64+-0x4], R25 ;  /* 0xfffffc1916007986 */ /* 0x0001e8000c101908 */
[----:B------:R-:W2:Y:S04]  /*0680*/  LDG.E R0, desc[UR8][R18.64+-0x8] ;  /* 0xfffff80812007981 */ /* 0x000ea8000c1e1900 */
[----:B------:R-:W2:Y:S04]  /*0690*/  LDG.E R27, desc[UR8][R16.64+0x4] ;  /* 0x00000408101b7981 */ /* 0x000ea8000c1e1900 */
[----:B------:R-:W2:Y:S01]  /*06a0*/  LDG.E R24, desc[UR8][R20.64+-0x4] ;  /* 0xfffffc0814187981 */ /* 0x000ea2000c1e1900 */
[----:B------:R-:W-:Y:S01]  /*06b0*/  BSSY.RECONVERGENT B0, `(.L_x_41) ;  /* 0x000000e000007945 */ /* 0x000fe20003800200 */
[----:B--2---:R-:W-:-:S04]  /*06c0*/  FFMA R24, -R27, R24, R0 ;  /* 0x000000181b187223 */ /* 0x004fc80000000100 */
[----:B------:R-:W-:-:S05]  /*06d0*/  VIADD R0, R24, 0x1800000 ;  /* 0x0180000018007836 */ /* 0x000fca0000000000 */
[----:B------:R-:W-:-:S04]  /*06e0*/  LOP3.LUT R0, R0, 0x7f800000, RZ, 0xc0, !PT ;  /* 0x7f80000000007812 */ /* 0x000fc800078ec0ff */
[----:B------:R-:W-:-:S13]  /*06f0*/  ISETP.GT.U32.AND P0, PT, R0, 0x1ffffff, PT ;  /* 0x01ffffff0000780c */ /* 0x000fda0003f04070 */
[----:B0-----:R-:W-:Y:S05]  /*0700*/  @P0 BRA `(.L_x_42) ;  /* 0x0000000000100947 */ /* 0x001fea0003800000 */
[----:B------:R-:W-:Y:S01]  /*0710*/  IMAD.MOV.U32 R0, RZ, RZ, R24 ;  /* 0x000000ffff007224 */ /* 0x000fe200078e0018 */
[----:B------:R-:W-:-:S07]  /*0720*/  MOV R24, 0x740 ;  /* 0x0000074000187802 */ /* 0x000fce0000000f00 */
[----:B------:R-:W-:Y:S05]  /*0730*/  CALL.REL.NOINC `($__internal_1_$__cuda_sm20_rcp_rn_f32_slowpath) ;  /* 0x0000001400287944 */ /* 0x000fea0003c00000 */
[----:B------:R-:W-:Y:S05]  /*0740*/  BRA `(.L_x_43) ;  /* 0x0000000000107947 */ /* 0x000fea0003800000 */
.L_x_42:
[----:B------:R-:W0:Y:S02]  /*0750*/  MUFU.RCP R25, R24 ;  /* 0x0000001800197308 */ /* 0x000e240000001000 */
[----:B0-----:R-:W-:-:S04]  /*0760*/  FFMA R0, R24, R25, -1 ;  /* 0xbf80000018007423 */ /* 0x001fc80000000019 */
[----:B------:R-:W-:-:S04]  /*0770*/  FADD.FTZ R0, -R0, -RZ ;  /* 0x800000ff00007221 */ /* 0x000fc80000010100 */
[----:B------:R-:W-:-:S07]  /*0780*/  FFMA R25, R25, R0, R25 ;  /* 0x0000000019197223 */ /* 0x000fce0000000019 */
.L_x_43:
[----:B------:R-:W-:Y:S05]  /*0790*/  BSYNC.RECONVERGENT B0 ;  /* 0x0000000000007941 */ /* 0x000fea0003800200 */
.L_x_41:
        /* <DEDUP_REMOVED lines=13> */
[----:B--2---:R-:W-:-:S05]  /*0870*/  FFMA R24, -R27, R24, R0 ;  /* 0x000000181b187223 */ /* 0x004fca0000000100 */
[----:B------:R-:W-:-:S04]  /*0880*/  IADD3 R0, PT, PT, R24, 0x1800000, RZ ;  /* 0x0180000018007810 */ /* 0x000fc80007ffe0ff */
[----:B------:R-:W-:-:S04]  /*0890*/  LOP3.LUT R0, R0, 0x7f800000, RZ, 0xc0, !PT ;  /* 0x7f80000000007812 */ /* 0x000fc800078ec0ff */
[----:B------:R-:W-:-:S13]  /*08a0*/  ISETP.GT.U32.AND P0, PT, R0, 0x1ffffff, PT ;  /* 0x01ffffff0000780c */ /* 0x000fda0003f04070 */
[----:B0-----:R-:W-:Y:S05]  /*08b0*/  @P0 BRA `(.L_x_45) ;  /* 0x0000000000100947 */ /* 0x001fea0003800000 */
[----:B------:R-:W-:Y:S01]  /*08c0*/  IMAD.MOV.U32 R0, RZ, RZ, R24 ;  /* 0x000000ffff007224 */ /* 0x000fe200078e0018 */
[----:B------:R-:W-:-:S07]  /*08d0*/  MOV R24, 0x8f0 ;  /* 0x000008f000187802 */ /* 0x000fce0000000f00 */
[----:B------:R-:W-:Y:S05]  /*08e0*/  CALL.REL.NOINC `($__internal_1_$__cuda_sm20_rcp_rn_f32_slowpath) ;  /* 0x0000001000bc7944 */ /* 0x000fea0003c00000 */
[----:B------:R-:W-:Y:S05]  /*08f0*/  BRA `(.L_x_46) ;  /* 0x0000000000107947 */ /* 0x000fea0003800000 */
.L_x_45:
[----:B------:R-:W0:Y:S02]  /*0900*/  MUFU.RCP R25, R24 ;  /* 0x0000001800197308 */ /* 0x000e240000001000 */
[----:B0-----:R-:W-:-:S04]  /*0910*/  FFMA R0, R24, R25, -1 ;  /* 0xbf80000018007423 */ /* 0x001fc80000000019 */
[----:B------:R-:W-:-:S04]  /*0920*/  FADD.FTZ R0, -R0, -RZ ;  /* 0x800000ff00007221 */ /* 0x000fc80000010100 */
[----:B------:R-:W-:-:S07]  /*0930*/  FFMA R25, R25, R0, R25 ;  /* 0x0000000019197223 */ /* 0x000fce0000000019 */
.L_x_46:
[----:B------:R-:W-:Y:S05]  /*0940*/  BSYNC.RECONVERGENT B0 ;  /* 0x0000000000007941 */ /* 0x000fea0003800200 */
.L_x_44:
        /* <DEDUP_REMOVED lines=18> */
[----:B------:R-:W-:Y:S02]  /*0a70*/  MOV R0, R24 ;  /* 0x0000001800007202 */ /* 0x000fe40000000f00 */
[----:B------:R-:W-:-:S07]  /*0a80*/  MOV R24, 0xaa0 ;  /* 0x00000aa000187802 */ /* 0x000fce0000000f00 */
[----:B------:R-:W-:Y:S05]  /*0a90*/  CALL.REL.NOINC `($__internal_1_$__cuda_sm20_rcp_rn_f32_slowpath) ;  /* 0x0000001000507944 */ /* 0x000fea0003c00000 */
[----:B------:R-:W-:Y:S05]  /*0aa0*/  BRA `(.L_x_49) ;  /* 0x0000000000107947 */ /* 0x000fea0003800000 */
.L_x_48:
[----:B------:R-:W0:Y:S02]  /*0ab0*/  MUFU.RCP R25, R24 ;  /* 0x0000001800197308 */ /* 0x000e240000001000 */
[----:B0-----:R-:W-:-:S04]  /*0ac0*/  FFMA R0, R24, R25, -1 ;  /* 0xbf80000018007423 */ /* 0x001fc80000000019 */
[----:B------:R-:W-:-:S04]  /*0ad0*/  FADD.FTZ R0, -R0, -RZ ;  /* 0x800000ff00007221 */ /* 0x000fc80000010100 */
[----:B------:R-:W-:-:S07]  /*0ae0*/  FFMA R25, R25, R0, R25 ;  /* 0x0000000019197223 */ /* 0x000fce0000000019 */
.L_x_49:
[----:B------:R-:W-:Y:S05]  /*0af0*/  BSYNC.RECONVERGENT B0 ;  /* 0x0000000000007941 */ /* 0x000fea0003800200 */
.L_x_47:
[----:B------:R-:W2:Y:S02]  /*0b00*/  LDG.E R0, desc[UR8][R20.64+0x8] ;  /* 0x0000080814007981 */ /* 0x000ea4000c1e1900 */
[----:B--2---:R-:W-:-:S05]  /*0b10*/  FMUL R7, R0, R25 ;  /* 0x0000001900077220 */ /* 0x004fca0000400000 */
[----:B------:R0:W-:Y:S04]  /*0b20*/  STG.E desc[UR8][R20.64+0x8], R7 ;  /* 0x0000080714007986 */ /* 0x0001e8000c101908 */
[----:B------:R-:W2:Y:S04]  /*0b30*/  LDG.E R17, desc[UR8][R16.64+0xc] ;  /* 0x00000c0810117981 */ /* 0x000ea8000c1e1900 */
[----:B------:R-:W2:Y:S04]  /*0b40*/  LDG.E R0, desc[UR8][R22.64+0x8] ;  /* 0x0000080816007981 */ /* 0x000ea8000c1e1900 */
[----:B------:R-:W2:Y:S01]  /*0b50*/  LDG.E R24, desc[UR8][R22.64+0x4] ;  /* 0x0000040816187981 */ /* 0x000ea2000c1e1900 */
[----:B------:R-:W-:Y:S01]  /*0b60*/  UIADD3 UR5, UPT, UPT, UR5, 0x4, URZ ;  /* 0x0000000405057890 */ /* 0x000fe2000fffe0ff */
[----:B------:R-:W-:Y:S01]  /*0b70*/  IADD3 R18, P0, PT, R18, 0x10, RZ ;  /* 0x0000001012127810 */ /* 0x000fe20007f1e0ff */
[----:B------:R-:W-:-:S02]  /*0b80*/  VIADD R3, R3, 0x4 ;  /* 0x0000000403037836 */ /* 0x000fc40000000000 */
[----:B------:R-:W-:Y:S01]  /*0b90*/  UISETP.NE.AND UP0, UPT, UR5, URZ, UPT ;  /* 0x000000ff0500728c */ /* 0x000fe2000bf05270 */
[----:B------:R-:W-:Y:S02]  /*0ba0*/  VIADD R2, R2, 0x4 ;  /* 0x0000000402027836 */ /* 0x000fe40000000000 */
[----:B------:R-:W-:Y:S02]  /*0bb0*/  IMAD.X R19, RZ, RZ, R19, P0 ;  /* 0x000000ffff137224 */ /* 0x000fe400000e0613 */
[----:B--2---:R-:W-:Y:S01]  /*0bc0*/  FFMA R0, -R17, R24, R0 ;  /* 0x0000001811007223 */ /* 0x004fe20000000100 */
[----:B------:R-:W-:-:S03]  /*0bd0*/  IADD3 R24, P1, PT, R20, 0x10, RZ ;  /* 0x0000001014187810 */ /* 0x000fc60007f3e0ff */
[----:B------:R-:W-:Y:S01]  /*0be0*/  FMUL R25, R0, R25 ;  /* 0x0000001900197220 */ /* 0x000fe20000400000 */
[----:B------:R-:W-:Y:S01]  /*0bf0*/  IADD3 R0, P2, PT, R22, 0x10, RZ ;  /* 0x0000001016007810 */ /* 0x000fe20007f5e0ff */
[----:B0-----:R-:W-:-:S03]  /*0c00*/  IMAD.X R21, RZ, RZ, R21, P1 ;  /* 0x000000ffff157224 */ /* 0x001fc600008e0615 */
[----:B------:R0:W-:Y:S01]  /*0c10*/  STG.E desc[UR8][R22.64+0x8], R25 ;  /* 0x0000081916007986 */ /* 0x0001e2000c101908 */
[----:B------:R-:W-:Y:S01]  /*0c20*/  IADD3.X R7, PT, PT, RZ, R23, RZ, P2, !PT ;  /* 0x00000017ff077210 */ /* 0x000fe200017fe4ff */
[----:B------:R-:W-:Y:S07]  /*0c30*/  BRA.U UP0, `(.L_x_50) ;  /* 0xfffffff900147547 */ /* 0x000fee000b83ffff */
[----:B------:R-:W-:-:S07]  /*0c40*/  IADD3 R3, PT, PT, R2, 0x1, RZ ;  /* 0x0000000102037810 */ /* 0x000fce0007ffe0ff */
.L_x_37:
[----:B------:R-:W-:-:S09]  /*0c50*/  ULOP3.LUT UP0, UR5, UR4, 0x3, URZ, 0xc0, !UPT ;  /* 0x0000000304057892 */ /* 0x000fd2000f80c0ff */
[----:B------:R-:W-:Y:S05]  /*0c60*/  BRA.U !UP0, `(.L_x_36) ;  /* 0x0000000508a47547 */ /* 0x000fea000b800000 */
[----:B------:R-:W-:-:S09]  /*0c70*/  UISETP.NE.AND UP0, UPT, UR5, 0x1, UPT ;  /* 0x000000010500788c */ /* 0x000fd2000bf05270 */
[----:B------:R-:W-:Y:S05]  /*0c80*/  BRA.U !UP0, `(.L_x_51) ;  /* 0x00000005080c7547 */ /* 0x000fea000b800000 */
[----:B------:R-:W1:Y:S01]  /*0c90*/  LDC.64 R20, c[0x0][0x380] ;  /* 0x0000e000ff147b82 */ /* 0x000e620000000a00 */
[----:B------:R-:W-:Y:S02]  /*0ca0*/  IMAD.IADD R7, R5, 0x1, R3 ;  /* 0x0000000105077824 */ /* 0x000fe400078e0203 */
[----:B0-----:R-:W-:-:S04]  /*0cb0*/  IMAD.WIDE R22, R3, 0x4, R8 ;  /* 0x0000000403167825 */ /* 0x001fc800078e0208 */
[----:B------:R-:W-:Y:S01]  /*0cc0*/  IMAD.WIDE R18, R3, 0x4, R10 ;  /* 0x0000000403127825 */ /* 0x000fe200078e020a */
[----:B------:R-:W2:Y:S04]  /*0cd0*/  LDG.E R0, desc[UR8][R22.64] ;  /* 0x0000000816007981 */ /* 0x000ea8000c1e1900 */
[----:B------:R-:W2:Y:S01]  /*0ce0*/  LDG.E R2, desc[UR8][R18.64+-0x4] ;  /* 0xfffffc0812027981 */ /* 0x000ea2000c1e1900 */
[----:B-1----:R-:W-:-:S05]  /*0cf0*/  IMAD.WIDE R20, R7, 0x4, R20 ;  /* 0x0000000407147825 */ /* 0x002fca00078e0214 */
[----:B------:R-:W2:Y:S01]  /*0d00*/  LDG.E R7, desc[UR8][R20.64] ;  /* 0x0000000814077981 */ /* 0x000ea2000c1e1900 */
[----:B------:R-:W-:Y:S01]  /*0d10*/  BSSY.RECONVERGENT B0, `(.L_x_52) ;  /* 0x000000f000007945 */ /* 0x000fe20003800200 */
[----:B------:R-:W-:Y:S01]  /*0d20*/  SHF.R.S32.HI R15, RZ, 0x1f, R3 ;  /* 0x0000001fff0f7819 */ /* 0x000fe20000011403 */
[----:B--2---:R-:W-:-:S04]  /*0d30*/  FFMA R2, -R7, R2, R0 ;  /* 0x0000000207027223 */ /* 0x004fc80000000100 */
[----:B------:R-:W-:-:S05]  /*0d40*/  VIADD R0, R2, 0x1800000 ;  /* 0x0180000002007836 */ /* 0x000fca0000000000 */
[----:B------:R-:W-:-:S04]  /*0d50*/  LOP3.LUT R0, R0, 0x7f800000, RZ, 0xc0, !PT ;  /* 0x7f80000000007812 */ /* 0x000fc800078ec0ff */
[----:B------:R-:W-:-:S13]  /*0d60*/  ISETP.GT.U32.AND P0, PT, R0, 0x1ffffff, PT ;  /* 0x01ffffff0000780c */ /* 0x000fda0003f04070 */
[----:B------:R-:W-:Y:S05]  /*0d70*/  @P0 BRA `(.L_x_53) ;  /* 0x0000000000100947 */ /* 0x000fea0003800000 */
[----:B------:R-:W-:Y:S02]  /*0d80*/  MOV R0, R2 ;  /* 0x0000000200007202 */ /* 0x000fe40000000f00 */
[----:B------:R-:W-:-:S07]  /*0d90*/  MOV R24, 0xdb0 ;  /* 0x00000db000187802 */ /* 0x000fce0000000f00 */
[----:B------:R-:W-:Y:S05]  /*0da0*/  CALL.REL.NOINC `($__internal_1_$__cuda_sm20_rcp_rn_f32_slowpath) ;  /* 0x0000000c008c7944 */ /* 0x000fea0003c00000 */
[----:B------:R-:W-:Y:S05]  /*0db0*/  BRA `(.L_x_54) ;  /* 0x0000000000107947 */ /* 0x000fea0003800000 */
.L_x_53:
[----:B------:R-:W0:Y:S02]  /*0dc0*/  MUFU.RCP R25, R2 ;  /* 0x0000000200197308 */ /* 0x000e240000001000 */
[----:B0-----:R-:W-:-:S04]  /*0dd0*/  FFMA R0, R2, R25, -1 ;  /* 0xbf80000002007423 */ /* 0x001fc80000000019 */
[----:B------:R-:W-:-:S04]  /*0de0*/  FADD.FTZ R0, -R0, -RZ ;  /* 0x800000ff00007221 */ /* 0x000fc80000010100 */
[----:B------:R-:W-:-:S07]  /*0df0*/  FFMA R25, R25, R0, R25 ;  /* 0x0000000019197223 */ /* 0x000fce0000000019 */
.L_x_54:
[----:B------:R-:W-:Y:S05]  /*0e00*/  BSYNC.RECONVERGENT B0 ;  /* 0x0000000000007941 */ /* 0x000fea0003800200 */
.L_x_52:
[----:B------:R-:W2:Y:S01]  /*0e10*/  LDG.E R0, desc[UR8][R18.64] ;  /* 0x0000000812007981 */ /* 0x000ea2000c1e1900 */
[----:B------:R-:W-:Y:S01]  /*0e20*/  IMAD.WIDE R16, R3, 0x4, R12 ;  /* 0x0000000403107825 */ /* 0x000fe200078e020c */
[----:B------:R-:W0:Y:S03]  /*0e30*/  LDCU.64 UR10, c[0x0][0x380] ;  /* 0x00007000ff0a77ac */ /* 0x000e260008000a00 */
[----:B--2---:R-:W-:-:S05]  /*0e40*/  FMUL R7, R0, R25 ;  /* 0x0000001900077220 */ /* 0x004fca0000400000 */
[----:B------:R1:W-:Y:S04]  /*0e50*/  STG.E desc[UR8][R18.64], R7 ;  /* 0x0000000712007986 */ /* 0x0003e8000c101908 */
[----:B------:R-:W2:Y:S04]  /*0e60*/  LDG.E R21, desc[UR8][R20.64] ;  /* 0x0000000814157981 */ /* 0x000ea8000c1e1900 */
[----:B------:R-:W2:Y:S04]  /*0e70*/  LDG.E R0, desc[UR8][R16.64] ;  /* 0x0000000810007981 */ /* 0x000ea8000c1e1900 */
[----:B------:R-:W2:Y:S01]  /*0e80*/  LDG.E R2, desc[UR8][R16.64+-0x4] ;  /* 0xfffffc0810027981 */ /* 0x000ea2000c1e1900 */
[----:B------:R-:W-:-:S05]  /*0e90*/  IADD3 R24, P0, PT, R5, R3, RZ ;  /* 0x0000000305187210 */ /* 0x000fca0007f1e0ff */
[----:B------:R-:W-:Y:S01]  /*0ea0*/  IMAD.X R15, R4, 0x1, R15, P0 ;  /* 0x00000001040f7824 */ /* 0x000fe200000e060f */
[----:B0-----:R-:W-:-:S04]  /*0eb0*/  LEA R14, P0, R24, UR10, 0x2 ;  /* 0x0000000a180e7c11 */ /* 0x001fc8000f8010ff */
[----:B------:R-:W-:Y:S01]  /*0ec0*/  LEA.HI.X R15, R24, UR11, R15, 0x2, P0 ;  /* 0x0000000b180f7c11 */ /* 0x000fe200080f140f */
[----:B--2---:R-:W-:-:S04]  /*0ed0*/  FFMA R0, -R21, R2, R0 ;  /* 0x0000000215007223 */ /* 0x004fc80000000100 */
[----:B------:R-:W-:-:S05]  /*0ee0*/  FMUL R25, R0, R25 ;  /* 0x0000001900197220 */ /* 0x000fca0000400000 */
[----:B------:R0:W-:Y:S04]  /*0ef0*/  STG.E desc[UR8][R16.64], R25 ;  /* 0x0000001910007986 */ /* 0x0001e8000c101908 */
[----:B------:R-:W2:Y:S04]  /*0f00*/  LDG.E R22, desc[UR8][R22.64+0x4] ;  /* 0x0000040816167981 */ /* 0x000ea8000c1e1900 */
[----:B------:R-:W2:Y:S04]  /*0f10*/  LDG.E R0, desc[UR8][R18.64] ;  /* 0x0000000812007981 */ /* 0x000ea8000c1e1900 */
[----:B-1----:R-:W2:Y:S01]  /*0f20*/  LDG.E R7, desc[UR8][R14.64+0x4] ;  /* 0x000004080e077981 */ /* 0x002ea2000c1e1900 */
        /* <DEDUP_REMOVED lines=10> */
.L_x_56:
[----:B------:R-:W0:Y:S02]  /*0fd0*/  MUFU.RCP R25, R2 ;  /* 0x0000000200197308 */ /* 0x000e240000001000 */
[----:B0-----:R-:W-:-:S04]  /*0fe0*/  FFMA R0, R2, R25, -1 ;  /* 0xbf80000002007423 */ /* 0x001fc80000000019 */
[----:B------:R-:W-:-:S04]  /*0ff0*/  FADD.FTZ R0, -R0, -RZ ;  /* 0x800000ff00007221 */ /* 0x000fc80000010100 */
[----:B------:R-:W-:-:S07]  /*1000*/  FFMA R25, R25, R0, R25 ;  /* 0x0000000019197223 */ /* 0x000fce0000000019 */
.L_x_57:
[----:B------:R-:W-:Y:S05]  /*1010*/  BSYNC.RECONVERGENT B0 ;  /* 0x0000000000007941 */ /* 0x000fea0003800200 */
.L_x_55:
[----:B------:R-:W2:Y:S02]  /*1020*/  LDG.E R0, desc[UR8][R18.64+0x4] ;  /* 0x0000040812007981 */ /* 0x000ea4000c1e1900 */
[----:B--2---:R-:W-:-:S05]  /*1030*/  FMUL R7, R0, R25 ;  /* 0x0000001900077220 */ /* 0x004fca0000400000 */
[----:B------:R1:W-:Y:S04]  /*1040*/  STG.E desc[UR8][R18.64+0x4], R7 ;  /* 0x0000040712007986 */ /* 0x0003e8000c101908 */
[----:B------:R-:W2:Y:S04]  /*1050*/  LDG.E R15, desc[UR8][R14.64+0x4] ;  /* 0x000004080e0f7981 */ /* 0x000ea8000c1e1900 */
[----:B------:R-:W2:Y:S04]  /*1060*/  LDG.E R0, desc[UR8][R16.64+0x4] ;  /* 0x0000040810007981 */ /* 0x000ea8000c1e1900 */
[----:B------:R-:W2:Y:S01]  /*1070*/  LDG.E R2, desc[UR8][R16.64] ;  /* 0x0000000810027981 */ /* 0x000ea2000c1e1900 */
[----:B------:R-:W-:Y:S01]  /*1080*/  IADD3 R3, PT, PT, R3, 0x2, RZ ;  /* 0x0000000203037810 */ /* 0x000fe20007ffe0ff */
[----:B--2---:R-:W-:-:S04]  /*1090*/  FFMA R0, -R15, R2, R0 ;  /* 0x000000020f007223 */ /* 0x004fc80000000100 */
[----:B------:R-:W-:-:S05]  /*10a0*/  FMUL R25, R0, R25 ;  /* 0x0000001900197220 */ /* 0x000fca0000400000 */
[----:B------:R1:W-:Y:S02]  /*10b0*/  STG.E desc[UR8][R16.64+0x4], R25 ;  /* 0x0000041910007986 */ /* 0x0003e4000c101908 */
.L_x_51:
[----:B------:R-:W-:-:S04]  /*10c0*/  ULOP3.LUT UR5, UR4, 0x1, URZ, 0xc0, !UPT ;  /* 0x0000000104057892 */ /* 0x000fc8000f8ec0ff */
[----:B------:R-:W-:-:S09]  /*10d0*/  UISETP.NE.U32.AND UP0, UPT, UR5, 0x1, UPT ;  /* 0x000000010500788c */ /* 0x000fd2000bf05070 */
[----:B------:R-:W-:Y:S05]  /*10e0*/  BRA.U UP0, `(.L_x_36) ;  /* 0x0000000100847547 */ /* 0x000fea000b800000 */
[----:B------:R-:W2:Y:S01]  /*10f0*/  LDC.64 R14, c[0x0][0x380] ;  /* 0x0000e000ff0e7b82 */ /* 0x000ea20000000a00 */
[----:B-1----:R-:W-:Y:S02]  /*1100*/  IMAD.IADD R7, R5, 0x1, R3 ;  /* 0x0000000105077824 */ /* 0x002fe400078e0203 */
[----:B------:R-:W-:-:S04]  /*1110*/  IMAD.WIDE R16, R3, 0x4, R8 ;  /* 0x0000000403107825 */ /* 0x000fc800078e0208 */
[----:B------:R-:W-:Y:S02]  /*1120*/  IMAD.WIDE R8, R3, 0x4, R10 ;  /* 0x0000000403087825 */ /* 0x000fe400078e020a */
[----:B------:R-:W3:Y:S04]  /*1130*/  LDG.E R16, desc[UR8][R16.64] ;  /* 0x0000000810107981 */ /* 0x000ee8000c1e1900 */
[----:B------:R-:W3:Y:S01]  /*1140*/  LDG.E R0, desc[UR8][R8.64+-0x4] ;  /* 0xfffffc0808007981 */ /* 0x000ee2000c1e1900 */
[----:B--2---:R-:W-:-:S05]  /*1150*/  IMAD.WIDE R14, R7, 0x4, R14 ;  /* 0x00000004070e7825 */ /* 0x004fca00078e020e */
[----:B------:R-:W3:Y:S01]  /*1160*/  LDG.E R7, desc[UR8][R14.64] ;  /* 0x000000080e077981 */ /* 0x000ee2000c1e1900 */
[----:B------:R-:W-:Y:S01]  /*1170*/  BSSY.RECONVERGENT B0, `(.L_x_58) ;  /* 0x000000e000007945 */ /* 0x000fe20003800200 */
[----:B---3--:R-:W-:-:S05]  /*1180*/  FFMA R2, -R7, R0, R16 ;  /* 0x0000000007027223 */ /* 0x008fca0000000110 */
[----:B------:R-:W-:-:S04]  /*1190*/  IADD3 R0, PT, PT, R2, 0x1800000, RZ ;  /* 0x0180000002007810 */ /* 0x000fc80007ffe0ff */
[----:B------:R-:W-:-:S04]  /*11a0*/  LOP3.LUT R0, R0, 0x7f800000, RZ, 0xc0, !PT ;  /* 0x7f80000000007812 */ /* 0x000fc800078ec0ff */
[----:B------:R-:W-:-:S13]  /*11b0*/  ISETP.GT.U32.AND P0, PT, R0, 0x1ffffff, PT ;  /* 0x01ffffff0000780c */ /* 0x000fda0003f04070 */
[----:B------:R-:W-:Y:S05]  /*11c0*/  @P0 BRA `(.L_x_59) ;  /* 0x0000000000100947 */ /* 0x000fea0003800000 */
[----:B------:R-:W-:Y:S01]  /*11d0*/  IMAD.MOV.U32 R0, RZ, RZ, R2 ;  /* 0x000000ffff007224 */ /* 0x000fe200078e0002 */
[----:B------:R-:W-:-:S07]  /*11e0*/  MOV R24, 0x1200 ;  /* 0x0000120000187802 */ /* 0x000fce0000000f00 */
[----:B0-----:R-:W-:Y:S05]  /*11f0*/  CALL.REL.NOINC `($__internal_1_$__cuda_sm20_rcp_rn_f32_slowpath) ;  /* 0x0000000800787944 */ /* 0x001fea0003c00000 */
[----:B------:R-:W-:Y:S05]  /*1200*/  BRA `(.L_x_60) ;  /* 0x0000000000107947 */ /* 0x000fea0003800000 */
.L_x_59:
[----:B0-----:R-:W0:Y:S02]  /*1210*/  MUFU.RCP R25, R2 ;  /* 0x0000000200197308 */ /* 0x001e240000001000 */
[----:B0-----:R-:W-:-:S04]  /*1220*/  FFMA R0, R2, R25, -1 ;  /* 0xbf80000002007423 */ /* 0x001fc80000000019 */
[----:B------:R-:W-:-:S04]  /*1230*/  FADD.FTZ R0, -R0, -RZ ;  /* 0x800000ff00007221 */ /* 0x000fc80000010100 */
[----:B------:R-:W-:-:S07]  /*1240*/  FFMA R25, R25, R0, R25 ;  /* 0x0000000019197223 */ /* 0x000fce0000000019 */
.L_x_60:
[----:B------:R-:W-:Y:S05]  /*1250*/  BSYNC.RECONVERGENT B0 ;  /* 0x0000000000007941 */ /* 0x000fea0003800200 */
.L_x_58:
[----:B------:R-:W2:Y:S01]  /*1260*/  LDG.E R0, desc[UR8][R8.64] ;  /* 0x0000000808007981 */ /* 0x000ea2000c1e1900 */
[----:B------:R-:W-:-:S04]  /*1270*/  IMAD.WIDE R2, R3, 0x4, R12 ;  /* 0x0000000403027825 */ /* 0x000fc800078e020c */
[----:B--2---:R-:W-:-:S05]  /*1280*/  FMUL R7, R0, R25 ;  /* 0x0000001900077220 */ /* 0x004fca0000400000 */
[----:B------:R2:W-:Y:S04]  /*1290*/  STG.E desc[UR8][R8.64], R7 ;  /* 0x0000000708007986 */ /* 0x0005e8000c101908 */
[----:B------:R-:W3:Y:S04]  /*12a0*/  LDG.E R15, desc[UR8][R14.64] ;  /* 0x000000080e0f7981 */ /* 0x000ee8000c1e1900 */
[----:B------:R-:W3:Y:S04]  /*12b0*/  LDG.E R0, desc[UR8][R2.64] ;  /* 0x0000000802007981 */ /* 0x000ee8000c1e1900 */
[----:B------:R-:W3:Y:S02]  /*12c0*/  LDG.E R16, desc[UR8][R2.64+-0x4] ;  /* 0xfffffc0802107981 */ /* 0x000ee4000c1e1900 */
[----:B---3--:R-:W-:-:S04]  /*12d0*/  FFMA R0, -R15, R16, R0 ;  /* 0x000000100f007223 */ /* 0x008fc80000000100 */
[----:B------:R-:W-:-:S05]  /*12e0*/  FMUL R25, R0, R25 ;  /* 0x0000001900197220 */ /* 0x000fca0000400000 */
[----:B------:R2:W-:Y:S02]  /*12f0*/  STG.E desc[UR8][R2.64], R25 ;  /* 0x0000001902007986 */ /* 0x0005e4000c101908 */
.L_x_36:
[----:B0-----:R-:W0:Y:S08]  /*1300*/  LDC R23, c[0x0][0x3a8] ;  /* 0x0000ea00ff177b82 */ /* 0x001e300000000800 */
[----:B--2---:R-:W2:Y:S01]  /*1310*/  LDC.64 R2, c[0x0][0x3a0] ;  /* 0x0000e800ff027b82 */ /* 0x004ea20000000a00 */
[----:B0-----:R-:W-:-:S05]  /*1320*/  IADD3 R0, PT, PT, R23, -0x1, RZ ;  /* 0xffffffff17007810 */ /* 0x001fca0007ffe0ff */
[----:B------:R-:W-:-:S06]  /*1330*/  IMAD.WIDE R8, R0, 0x4, R12 ;  /* 0x0000000400087825 */ /* 0x000fcc00078e020c */
[----:B------:R-:W3:Y:S01]  /*1340*/  LDG.E R9, desc[UR8][R8.64] ;  /* 0x0000000808097981 */ /* 0x000ee2000c1e1900 */
[----:B------:R-:W-:Y:S01]  /*1350*/  ISETP.GE.AND P0, PT, R23, 0x2, PT ;  /* 0x000000021700780c */ /* 0x000fe20003f06270 */
[----:B------:R-:W-:-:S04]  /*1360*/  IMAD.IADD R15, R5, 0x1, R0 ;  /* 0x00000001050f7824 */ /* 0x000fc800078e0200 */
[----:B--2---:R-:W-:-:S05]  /*1370*/  IMAD.WIDE R14, R15, 0x4, R2 ;  /* 0x000000040f0e7825 */ /* 0x004fca00078e0202 */
[----:B---3--:R0:W-:Y:S03]  /*1380*/  STG.E desc[UR8][R14.64], R9 ;  /* 0x000000090e007986 */ /* 0x0081e6000c101908 */
[----:B------:R-:W-:Y:S05]  /*1390*/  @!P0 EXIT ;  /* 0x000000000000894d */ /* 0x000fea0003800000 */
[----:B-1----:R-:W-:Y:S02]  /*13a0*/  IADD3 R19, PT, PT, R23, -0x2, RZ ;  /* 0xfffffffe17137810 */ /* 0x002fe40007ffe0ff */
[----:B------:R-:W-:Y:S02]  /*13b0*/  LOP3.LUT R24, R0, 0x7, RZ, 0xc0, !PT ;  /* 0x0000000700187812 */ /* 0x000fe400078ec0ff */
[----:B------:R-:W-:-:S13]  /*13c0*/  ISETP.GE.U32.AND P0, PT, R19, 0x7, PT ;  /* 0x000000071300780c */ /* 0x000fda0003f06070 */
[----:B------:R-:W-:Y:S05]  /*13d0*/  @!P0 BRA `(.L_x_61) ;  /* 0x0000000000f08947 */ /* 0x000fea0003800000 */
[----:B------:R-:W1:Y:S01]  /*13e0*/  LDCU.128 UR12, c[0x0][0x390] ;  /* 0x00007200ff0c77ac */ /* 0x000e620008000c00 */
[C---:B------:R-:W-:Y:S01]  /*13f0*/  LEA R7, P0, R5.reuse, 0xfffffff4, 0x2 ;  /* 0xfffffff405077811 */ /* 0x040fe200078010ff */
[----:B------:R-:W-:Y:S01]  /*1400*/  IMAD R23, R6, R23, R23 ;  /* 0x0000001706177224 */ /* 0x000fe200078e0217 */
[----:B------:R-:W-:Y:S01]  /*1410*/  LOP3.LUT R18, R0, 0xfffffff8, RZ, 0xc0, !PT ;  /* 0xfffffff800127812 */ /* 0x000fe200078ec0ff */
[----:B------:R-:W2:Y:S01]  /*1420*/  LDCU.64 UR4, c[0x0][0x3a0] ;  /* 0x00007400ff0477ac */ /* 0x000ea20008000a00 */
[----:B0-----:R-:W-:Y:S01]  /*1430*/  LEA.HI.X R14, R5, 0xffffffff, R4, 0x2, P0 ;  /* 0xffffffff050e7811 */ /* 0x001fe200000f1404 */
[----:B------:R-:W-:Y:S01]  /*1440*/  VIADD R23, R23, 0xfffffffe ;  /* 0xfffffffe17177836 */ /* 0x000fe20000000000 */
[----:B------:R-:W-:Y:S02]  /*1450*/  IADD3 R18, PT, PT, -R18, RZ, RZ ;  /* 0x000000ff12127210 */ /* 0x000fe40007ffe1ff */
[C---:B-1----:R-:W-:Y:S02]  /*1460*/  IADD3 R8, P1, PT, R7.reuse, UR14, RZ ;  /* 0x0000000e07087c10 */ /* 0x042fe4000ff3e0ff */
[----:B------:R-:W-:Y:S01]  /*1470*/  IADD3 R6, P0, PT, R7, UR12, RZ ;  /* 0x0000000c07067c10 */ /* 0x000fe2000ff1e0ff */
[----:B--2---:R-:W-:Y:S01]  /*1480*/  UIADD3 UR4, UP0, UPT, UR4, -0xc, URZ ;  /* 0xfffffff404047890 */ /* 0x004fe2000ff1e0ff */
[----:B------:R-:W-:-:S02]  /*1490*/  IADD3.X R9, PT, PT, R14, UR15, RZ, P1, !PT ;  /* 0x0000000f0e097c10 */ /* 0x000fc40008ffe4ff */
[----:B------:R-:W-:Y:S01]  /*14a0*/  IADD3.X R7, PT, PT, R14, UR13, RZ, P0, !PT ;  /* 0x0000000d0e077c10 */ /* 0x000fe200087fe4ff */
[----:B------:R-:W-:-:S12]  /*14b0*/  UIADD3.X UR5, UPT, UPT, UR5, -0x1, URZ, UP0, !UPT ;  /* 0xffffffff05057890 */ /* 0x000fd800087fe4ff */
.L_x_62:
[----:B--2---:R-:W-:Y:S01]  /*14c0*/  MOV R21, UR5 ;  /* 0x0000000500157c02 */ /* 0x004fe20008000f00 */
[----:B------:R-:W-:Y:S02]  /*14d0*/  IMAD.U32 R20, RZ, RZ, UR4 ;  /* 0x00000004ff147e24 */ /* 0x000fe4000f8e00ff */
[----:B------:R-:W-:-:S04]  /*14e0*/  IMAD.WIDE R14, R19, 0x4, R8 ;  /* 0x00000004130e7825 */ /* 0x000fc800078e0208 */
[----:B------:R-:W-:Y:S01]  /*14f0*/  IMAD.WIDE R16, R19, 0x4, R6 ;  /* 0x0000000413107825 */ /* 0x000fe200078e0206 */
[----:B------:R-:W2:Y:S03]  /*1500*/  LDG.E R22, desc[UR8][R14.64+0xc] ;  /* 0x00000c080e167981 */ /* 0x000ea6000c1e1900 */
[----:B------:R-:W-:Y:S01]  /*1510*/  IMAD.WIDE R20, R23, 0x4, R20 ;  /* 0x0000000417147825 */ /* 0x000fe200078e0214 */
[----:B------:R-:W2:Y:S04]  /*1520*/  LDG.E R25, desc[UR8][R16.64+0xc] ;  /* 0x00000c0810197981 */ /* 0x000ea8000c1e1900 */
[----:B------:R-:W2:Y:S02]  /*1530*/  LDG.E R26, desc[UR8][R20.64+0x10] ;  /* 0x00001008141a7981 */ /* 0x000ea4000c1e1900 */
[----:B--2---:R-:W-:-:S05]  /*1540*/  FFMA R25, -R25, R26, R22 ;  /* 0x0000001a19197223 */ /* 0x004fca0000000116 */
[----:B------:R0:W-:Y:S04]  /*1550*/  STG.E desc[UR8][R20.64+0xc], R25 ;  /* 0x00000c1914007986 */ /* 0x0001e8000c101908 */
[----:B------:R-:W2:Y:S04]  /*1560*/  LDG.E R22, desc[UR8][R14.64+0x8] ;  /* 0x000008080e167981 */ /* 0x000ea8000c1e1900 */
[----:B------:R-:W2:Y:S02]  /*1570*/  LDG.E R26, desc[UR8][R16.64+0x8] ;  /* 0x00000808101a7981 */ /* 0x000ea4000c1e1900 */
[----:B--2---:R-:W-:-:S05]  /*1580*/  FFMA R27, R25, -R26, R22 ;  /* 0x8000001a191b7223 */ /* 0x004fca0000000016 */
[----:B------:R1:W-:Y:S04]  /*1590*/  STG.E desc[UR8][R20.64+0x8], R27 ;  /* 0x0000081b14007986 */ /* 0x0003e8000c101908 */
[----:B------:R-:W2:Y:S04]  /*15a0*/  LDG.E R22, desc[UR8][R14.64+0x4] ;  /* 0x000004080e167981 */ /* 0x000ea8000c1e1900 */
[----:B------:R-:W2:Y:S02]  /*15b0*/  LDG.E R26, desc[UR8][R16.64+0x4] ;  /* 0x00000408101a7981 */ /* 0x000ea4000c1e1900 */
[----:B--2---:R-:W-:-:S05]  /*15c0*/  FFMA R29, R27, -R26, R22 ;  /* 0x8000001a1b1d7223 */ /* 0x004fca0000000016 */
[----:B------:R2:W-:Y:S04]  /*15d0*/  STG.E desc[UR8][R20.64+0x4], R29 ;  /* 0x0000041d14007986 */ /* 0x0005e8000c101908 */
[----:B------:R-:W0:Y:S04]  /*15e0*/  LDG.E R22, desc[UR8][R14.64] ;  /* 0x000000080e167981 */ /* 0x000e28000c1e1900 */
[----:B------:R-:W0:Y:S02]  /*15f0*/  LDG.E R26, desc[UR8][R16.64] ;  /* 0x00000008101a7981 */ /* 0x000e24000c1e1900 */
[----:B0-----:R-:W-:-:S05]  /*1600*/  FFMA R25, R29, -R26, R22 ;  /* 0x8000001a1d197223 */ /* 0x001fca0000000016 */
[----:B------:R0:W-:Y:S04]  /*1610*/  STG.E desc[UR8][R20.64], R25 ;  /* 0x0000001914007986 */ /* 0x0001e8000c101908 */
[----:B------:R-:W1:Y:S04]  /*1620*/  LDG.E R22, desc[UR8][R14.64+-0x4] ;  /* 0xfffffc080e167981 */ /* 0x000e68000c1e1900 */
[----:B------:R-:W1:Y:S02]  /*1630*/  LDG.E R26, desc[UR8][R16.64+-0x4] ;  /* 0xfffffc08101a7981 */ /* 0x000e64000c1e1900 */
[----:B-1----:R-:W-:-:S05]  /*1640*/  FFMA R27, R25, -R26, R22 ;  /* 0x8000001a191b7223 */ /* 0x002fca0000000016 */
        /* <DEDUP_REMOVED lines=10> */
[----:B------:R-:W1:Y:S01]  /*16f0*/  LDG.E R26, desc[UR8][R16.64+-0x10] ;  /* 0xfffff008101a7981 */ /* 0x000e62000c1e1900 */
[----:B------:R-:W-:-:S05]  /*1700*/  VIADD R18, R18, 0x8 ;  /* 0x0000000812127836 */ /* 0x000fca0000000000 */
[----:B------:R-:W-:Y:S01]  /*1710*/  ISETP.NE.AND P0, PT, R18, RZ, PT ;  /* 0x000000ff1200720c */ /* 0x000fe20003f05270 */
[----:B------:R-:W-:Y:S01]  /*1720*/  UIADD3 UR6, UPT, UPT, UR6, -0x8, URZ ;  /* 0xfffffff806067890 */ /* 0x000fe2000fffe0ff */
[----:B------:R-:W-:Y:S01]  /*1730*/  IADD3 R19, PT, PT, R19, -0x8, RZ ;  /* 0xfffffff813137810 */ /* 0x000fe20007ffe0ff */
[----:B------:R-:W-:Y:S02]  /*1740*/  VIADD R23, R23, 0xfffffff8 ;  /* 0xfffffff817177836 */ /* 0x000fe40000000000 */
[----:B-1----:R-:W-:-:S05]  /*1750*/  FFMA R27, R25, -R26, R22 ;  /* 0x8000001a191b7223 */ /* 0x002fca0000000016 */
[----:B------:R2:W-:Y:S03]  /*1760*/  STG.E desc[UR8][R20.64+-0x10], R27 ;  /* 0xfffff01b14007986 */ /* 0x0005e6000c101908 */
[----:B------:R-:W-:Y:S05]  /*1770*/  @P0 BRA `(.L_x_62) ;  /* 0xfffffffc00500947 */ /* 0x000fea000383ffff */
[----:B------:R-:W-:-:S06]  /*1780*/  UIADD3 UR4, UPT, UPT, UR6, -0x2, URZ ;  /* 0xfffffffe06047890 */ /* 0x000fcc000fffe0ff */
[----:B------:R-:W-:-:S07]  /*1790*/  MOV R19, UR4 ;  /* 0x0000000400137c02 */ /* 0x000fce0008000f00 */
.L_x_61:
[----:B------:R-:W-:-:S13]  /*17a0*/  ISETP.NE.AND P0, PT, R24, RZ, PT ;  /* 0x000000ff1800720c */ /* 0x000fda0003f05270 */
[----:B------:R-:W-:Y:S05]  /*17b0*/  @!P0 EXIT ;  /* 0x000000000000894d */ /* 0x000fea0003800000 */
[----:B------:R-:W-:Y:S02]  /*17c0*/  ISETP.GE.U32.AND P0, PT, R24, 0x4, PT ;  /* 0x000000041800780c */ /* 0x000fe40003f06070 */
[----:B------:R-:W-:-:S04]  /*17d0*/  LOP3.LUT R22, R0, 0x3, RZ, 0xc0, !PT ;  /* 0x0000000300167812 */ /* 0x000fc800078ec0ff */
[----:B------:R-:W-:-:S07]  /*17e0*/  ISETP.NE.AND P1, PT, R22, RZ, PT ;  /* 0x000000ff1600720c */ /* 0x000fce0003f25270 */
[----:B------:R-:W-:Y:S06]  /*17f0*/  @!P0 BRA `(.L_x_63) ;  /* 0x00000000006c8947 */ /* 0x000fec0003800000 */
[----:B------:R-:W-:Y:S01]  /*1800*/  IMAD.IADD R17, R5, 0x1, R19 ;  /* 0x0000000105117824 */ /* 0x000fe200078e0213 */
[----:B------:R-:W1:Y:S01]  /*1810*/  LDCU.64 UR4, c[0x0][0x3a0] ;  /* 0x00007400ff0477ac */ /* 0x000e620008000a00 */
[----:B------:R-:W-:-:S04]  /*1820*/  IMAD.WIDE R6, R19, 0x4, R12 ;  /* 0x0000000413067825 */ /* 0x000fc800078e020c */
[----:B0-----:R-:W-:Y:S01]  /*1830*/  IMAD.WIDE R8, R19, 0x4, R10 ;  /* 0x0000000413087825 */ /* 0x001fe200078e020a */
[----:B------:R-:W2:Y:S03]  /*1840*/  LDG.E R14, desc[UR8][R6.64] ;  /* 0x00000008060e7981 */ /* 0x000ea6000c1e1900 */
[----:B------:R-:W-:Y:S01]  /*1850*/  IMAD.WIDE R16, R17, 0x4, R2 ;  /* 0x0000000411107825 */ /* 0x000fe200078e0202 */
[----:B------:R-:W2:Y:S04]  /*1860*/  LDG.E R15, desc[UR8][R8.64] ;  /* 0x00000008080f7981 */ /* 0x000ea8000c1e1900 */
[----:B------:R-:W2:Y:S02]  /*1870*/  LDG.E R18, desc[UR8][R16.64+0x4] ;  /* 0x0000040810127981 */ /* 0x000ea4000c1e1900 */
[----:B--2---:R-:W-:-:S05]  /*1880*/  FFMA R21, -R15, R18, R14 ;  /* 0x000000120f157223 */ /* 0x004fca000000010e */
[----:B------:R0:W-:Y:S04]  /*1890*/  STG.E desc[UR8][R16.64], R21 ;  /* 0x0000001510007986 */ /* 0x0001e8000c101908 */
[----:B------:R-:W2:Y:S04]  /*18a0*/  LDG.E R18, desc[UR8][R6.64+-0x4] ;  /* 0xfffffc0806127981 */ /* 0x000ea8000c1e1900 */
[----:B------:R-:W2:Y:S01]  /*18b0*/  LDG.E R20, desc[UR8][R8.64+-0x4] ;  /* 0xfffffc0808147981 */ /* 0x000ea2000c1e1900 */
[----:B------:R-:W-:-:S04]  /*18c0*/  IADD3 R15, P0, PT, R5, R19, RZ ;  /* 0x00000013050f7210 */ /* 0x000fc80007f1e0ff */
[----:B------:R-:W-:Y:S02]  /*18d0*/  LEA.HI.X.SX32 R24, R19, R4, 0x1, P0 ;  /* 0x0000000413187211 */ /* 0x000fe400000f0eff */
[----:B-1----:R-:W-:-:S04]  /*18e0*/  LEA R14, P0, R15, UR4, 0x2 ;  /* 0x000000040f0e7c11 */ /* 0x002fc8000f8010ff */
[----:B------:R-:W-:Y:S01]  /*18f0*/  LEA.HI.X R15, R15, UR5, R24, 0x2, P0 ;  /* 0x000000050f0f7c11 */ /* 0x000fe200080f1418 */
[----:B--2---:R-:W-:-:S05]  /*1900*/  FFMA R23, R21, -R20, R18 ;  /* 0x8000001415177223 */ /* 0x004fca0000000012 */
[----:B------:R1:W-:Y:S04]  /*1910*/  STG.E desc[UR8][R14.64+-0x4], R23 ;  /* 0xfffffc170e007986 */ /* 0x0003e8000c101908 */
[----:B------:R-:W2:Y:S04]  /*1920*/  LDG.E R18, desc[UR8][R6.64+-0x8] ;  /* 0xfffff80806127981 */ /* 0x000ea8000c1e1900 */
[----:B0-----:R-:W2:Y:S02]  /*1930*/  LDG.E R16, desc[UR8][R8.64+-0x8] ;  /* 0xfffff80808107981 */ /* 0x001ea4000c1e1900 */
[----:B--2---:R-:W-:-:S05]  /*1940*/  FFMA R17, R23, -R16, R18 ;  /* 0x8000001017117223 */ /* 0x004fca0000000012 */
[----:B------:R1:W-:Y:S04]  /*1950*/  STG.E desc[UR8][R14.64+-0x8], R17 ;  /* 0xfffff8110e007986 */ /* 0x0003e8000c101908 */
[----:B------:R-:W2:Y:S04]  /*1960*/  LDG.E R16, desc[UR8][R6.64+-0xc] ;  /* 0xfffff40806107981 */ /* 0x000ea8000c1e1900 */
[----:B------:R-:W2:Y:S01]  /*1970*/  LDG.E R18, desc[UR8][R8.64+-0xc] ;  /* 0xfffff40808127981 */ /* 0x000ea2000c1e1900 */
[----:B------:R-:W-:Y:S01]  /*1980*/  IADD3 R19, PT, PT, R19, -0x4, RZ ;  /* 0xfffffffc13137810 */ /* 0x000fe20007ffe0ff */
[----:B--2---:R-:W-:-:S05]  /*1990*/  FFMA R21, R17, -R18, R16 ;  /* 0x8000001211157223 */ /* 0x004fca0000000010 */
[----:B------:R1:W-:Y:S02]  /*19a0*/  STG.E desc[UR8][R14.64+-0xc], R21 ;  /* 0xfffff4150e007986 */ /* 0x0003e4000c101908 */
.L_x_63:
[----:B------:R-:W-:Y:S05]  /*19b0*/  @!P1 EXIT ;  /* 0x000000000000994d */ /* 0x000fea0003800000 */
[----:B------:R-:W-:Y:S02]  /*19c0*/  ISETP.NE.AND P0, PT, R22, 0x1, PT ;  /* 0x000000011600780c */ /* 0x000fe40003f05270 */
[----:B------:R-:W-:-:S04]  /*19d0*/  LOP3.LUT R0, R0, 0x1, RZ, 0xc0, !PT ;  /* 0x0000000100007812 */ /* 0x000fc800078ec0ff */
[----:B------:R-:W-:-:S07]  /*19e0*/  ISETP.NE.U32.AND P1, PT, R0, 0x1, PT ;  /* 0x000000010000780c */ /* 0x000fce0003f25070 */
[----:B------:R-:W-:Y:S06]  /*19f0*/  @!P0 BRA `(.L_x_64) ;  /* 0x00000000004c8947 */ /* 0x000fec0003800000 */
[----:B01----:R-:W-:Y:S01]  /*1a00*/  IMAD.IADD R15, R5, 0x1, R19 ;  /* 0x00000001050f7824 */ /* 0x003fe200078e0213 */
[----:B------:R-:W0:Y:S01]  /*1a10*/  LDCU.64 UR4, c[0x0][0x3a0] ;  /* 0x00007400ff0477ac */ /* 0x000e220008000a00 */
        /* <DEDUP_REMOVED lines=12> */
[----:B0-----:R-:W-:-:S04]  /*1ae0*/  LEA R16, P0, R17, UR4, 0x2 ;  /* 0x0000000411107c11 */ /* 0x001fc8000f8010ff */
[----:B------:R-:W-:Y:S02]  /*1af0*/  LEA.HI.X R17, R17, UR5, R4, 0x2, P0 ;  /* 0x0000000511117c11 */ /* 0x000fe400080f1404 */
[----:B------:R-:W-:Y:S01]  /*1b00*/  IADD3 R19, PT, PT, R19, -0x2, RZ ;  /* 0xfffffffe13137810 */ /* 0x000fe20007ffe0ff */
[----:B--2---:R-:W-:-:S05]  /*1b10*/  FFMA R23, R21, -R18, R0 ;  /* 0x8000001215177223 */ /* 0x004fca0000000000 */
[----:B------:R3:W-:Y:S02]  /*1b20*/  STG.E desc[UR8][R16.64+-0x4], R23 ;  /* 0xfffffc1710007986 */ /* 0x0007e4000c101908 */
.L_x_64:
[----:B------:R-:W-:Y:S05]  /*1b30*/  @P1 EXIT ;  /* 0x000000000000194d */ /* 0x000fea0003800000 */
[----:B------:R-:W-:Y:S02]  /*1b40*/  IMAD.IADD R5, R5, 0x1, R19 ;  /* 0x0000000105057824 */ /* 0x000fe400078e0213 */
[----:B------:R-:W-:-:S04]  /*1b50*/  IMAD.WIDE R12, R19, 0x4, R12 ;  /* 0x00000004130c7825 */ /* 0x000fc800078e020c */
[----:B------:R-:W-:Y:S02]  /*1b60*/  IMAD.WIDE R10, R19, 0x4, R10 ;  /* 0x00000004130a7825 */ /* 0x000fe400078e020a */
[----:B------:R-:W4:Y:S02]  /*1b70*/  LDG.E R12, desc[UR8][R12.64] ;  /* 0x000000080c0c7981 */ /* 0x000f24000c1e1900 */
[----:B------:R-:W-:Y:S02]  /*1b80*/  IMAD.WIDE R2, R5, 0x4, R2 ;  /* 0x0000000405027825 */ /* 0x000fe400078e0202 */
[----:B------:R-:W4:Y:S04]  /*1b90*/  LDG.E R11, desc[UR8][R10.64] ;  /* 0x000000080a0b7981 */ /* 0x000f28000c1e1900 */
[----:B------:R-:W4:Y:S02]  /*1ba0*/  LDG.E R0, desc[UR8][R2.64+0x4] ;  /* 0x0000040802007981 */ /* 0x000f24000c1e1900 */
[----:B----4-:R-:W-:-:S05]  /*1bb0*/  FFMA R5, -R11, R0, R12 ;  /* 0x000000000b057223 */ /* 0x010fca000000010c */
[----:B------:R-:W-:Y:S01]  /*1bc0*/  STG.E desc[UR8][R2.64], R5 ;  /* 0x0000000502007986 */ /* 0x000fe2000c101908 */
[----:B------:R-:W-:Y:S05]  /*1bd0*/  EXIT ;  /* 0x000000000000794d */ /* 0x000fea0003800000 */
        .weak           $__internal_1_$__cuda_sm20_rcp_rn_f32_slowpath
        .type           $__internal_1_$__cuda_sm20_rcp_rn_f32_slowpath,@function
        .size           $__internal_1_$__cuda_sm20_rcp_rn_f32_slowpath,($__internal_2_$__cuda_sm3x_div_rn_noftz_f32_slowpath - $__internal_1_$__cuda_sm20_rcp_rn_f32_slowpath)
$__internal_1_$__cuda_sm20_rcp_rn_f32_slowpath:
[----:B------:R-:W-:Y:S01]  /*1be0*/  SHF.L.U32 R25, R0, 0x1, RZ ;  /* 0x0000000100197819 */ /* 0x000fe200000006ff */
[----:B------:R-:W-:Y:S03]  /*1bf0*/  BSSY.RECONVERGENT B1, `(.L_x_65) ;  /* 0x0000030000017945 */ /* 0x000fe60003800200 */
[----:B------:R-:W-:-:S04]  /*1c00*/  SHF.R.U32.HI R25, RZ, 0x18, R25 ;  /* 0x00000018ff197819 */ /* 0x000fc80000011619 */
[----:B------:R-:W-:-:S13]  /*1c10*/  ISETP.NE.U32.AND P0, PT, R25, RZ, PT ;  /* 0x000000ff1900720c */ /* 0x000fda0003f05070 */
[----:B------:R-:W-:Y:S05]  /*1c20*/  @P0 BRA `(.L_x_66) ;  /* 0x0000000000280947 */ /* 0x000fea0003800000 */
[----:B------:R-:W-:-:S05]  /*1c30*/  IMAD.SHL.U32 R7, R0, 0x2, RZ ;  /* 0x0000000200077824 */ /* 0x000fca00078e00ff */
[----:B------:R-:W-:-:S13]  /*1c40*/  ISETP.NE.AND P0, PT, R7, RZ, PT ;  /* 0x000000ff0700720c */ /* 0x000fda0003f05270 */
[----:B------:R-:W-:Y:S01]  /*1c50*/  @P0 FFMA R26, R0, 1.84467440737095516160e+19, RZ ;  /* 0x5f800000001a0823 */ /* 0x000fe200000000ff */
[----:B------:R-:W-:Y:S08]  /*1c60*/  @!P0 MUFU.RCP R25, R0 ;  /* 0x0000000000198308 */ /* 0x000ff00000001000 */
[----:B------:R-:W0:Y:S02]  /*1c70*/  @P0 MUFU.RCP R7, R26 ;  /* 0x0000001a00070308 */ /* 0x000e240000001000 */
[----:B0-----:R-:W-:-:S04]  /*1c80*/  @P0 FFMA R28, R26, R7, -1 ;  /* 0xbf8000001a1c0423 */ /* 0x001fc80000000007 */
[----:B------:R-:W-:-:S04]  /*1c90*/  @P0 FADD.FTZ R28, -R28, -RZ ;  /* 0x800000ff1c1c0221 */ /* 0x000fc80000010100 */
[----:B------:R-:W-:-:S04]  /*1ca0*/  @P0 FFMA R28, R7, R28, R7 ;  /* 0x0000001c071c0223 */ /* 0x000fc80000000007 */
[----:B------:R-:W-:Y:S01]  /*1cb0*/  @P0 FFMA R25, R28, 1.84467440737095516160e+19, RZ ;  /* 0x5f8000001c190823 */ /* 0x000fe200000000ff */
[----:B------:R-:W-:Y:S06]  /*1cc0*/  BRA `(.L_x_67) ;  /* 0x0000000000887947 */ /* 0x000fec0003800000 */
.L_x_66:
[----:B------:R-:W-:-:S04]  /*1cd0*/  IADD3 R7, PT, PT, R25, -0xfd, RZ ;  /* 0xffffff0319077810 */ /* 0x000fc80007ffe0ff */
[----:B------:R-:W-:-:S13]  /*1ce0*/  ISETP.GT.U32.AND P0, PT, R7, 0x1, PT ;  /* 0x000000010700780c */ /* 0x000fda0003f04070 */
[----:B------:R-:W-:Y:S05]  /*1cf0*/  @P0 BRA `(.L_x_68) ;  /* 0x0000000000780947 */ /* 0x000fea0003800000 */
[----:B------:R-:W-:Y:S02]  /*1d00*/  LOP3.LUT R29, R0, 0x7fffff, RZ, 0xc0, !PT ;  /* 0x007fffff001d7812 */ /* 0x000fe400078ec0ff */
[----:B------:R-:W-:Y:S02]  /*1d10*/  IADD3 R25, PT, PT, R25, -0xfc, RZ ;  /* 0xffffff0419197810 */ /* 0x000fe40007ffe0ff */
[----:B------:R-:W-:-:S04]  /*1d20*/  LOP3.LUT R29, R29, 0x3f800000, RZ, 0xfc, !PT ;  /* 0x3f8000001d1d7812 */ /* 0x000fc800078efcff */
[----:B------:R-:W0:Y:S02]  /*1d30*/  MUFU.RCP R26, R29 ;  /* 0x0000001d001a7308 */ /* 0x000e240000001000 */
[----:B0-----:R-:W-:-:S04]  /*1d40*/  FFMA R27, R29, R26, -1 ;  /* 0xbf8000001d1b7423 */ /* 0x001fc8000000001a */
[----:B------:R-:W-:-:S04]  /*1d50*/  FADD.FTZ R27, -R27, -RZ ;  /* 0x800000ff1b1b7221 */ /* 0x000fc80000010100 */
[CCC-:B------:R-:W-:Y:S01]  /*1d60*/  FFMA.RM R28, R26.reuse, R27.reuse, R26.reuse ;  /* 0x0000001b1a1c7223 */ /* 0x1c0fe2000000401a */
[----:B------:R-:W-:-:S04]  /*1d70*/  FFMA.RP R27, R26, R27, R26 ;  /* 0x0000001b1a1b7223 */ /* 0x000fc8000000801a */
[C---:B------:R-:W-:Y:S02]  /*1d80*/  LOP3.LUT R26, R28.reuse, 0x7fffff, RZ, 0xc0, !PT ;  /* 0x007fffff1c1a7812 */ /* 0x040fe400078ec0ff */
[----:B------:R-:W-:Y:S01]  /*1d90*/  FSETP.NEU.FTZ.AND P0, PT, R28, R27, PT ;  /* 0x0000001b1c00720b */ /* 0x000fe20003f1d000 */
[----:B------:R-:W-:Y:S01]  /*1da0*/  IMAD.MOV.U32 R28, RZ, RZ, 0x3 ;  /* 0x00000003ff1c7424 */ /* 0x000fe200078e00ff */
[----:B------:R-:W-:-:S04]  /*1db0*/  LOP3.LUT R26, R26, 0x800000, RZ, 0xfc, !PT ;  /* 0x008000001a1a7812 */ /* 0x000fc800078efcff */
[----:B------:R-:W-:Y:S02]  /*1dc0*/  SHF.L.U32 R27, R28, R7, RZ ;  /* 0x000000071c1b7219 */ /* 0x000fe400000006ff */
[----:B------:R-:W-:Y:S02]  /*1dd0*/  SHF.R.U32.HI R25, RZ, R25, R26 ;  /* 0x00000019ff197219 */ /* 0x000fe4000001161a */
[----:B------:R-:W-:Y:S02]  /*1de0*/  LOP3.LUT R28, R27, R26, RZ, 0xc0, !PT ;  /* 0x0000001a1b1c7212 */ /* 0x000fe400078ec0ff */
[----:B------:R-:W-:Y:S02]  /*1df0*/  SEL R27, RZ, 0xffffffff, !P0 ;  /* 0xffffffffff1b7807 */ /* 0x000fe40004000000 */
[----:B------:R-:W-:-:S03]  /*1e00*/  SHF.R.U32.HI R28, RZ, R7, R28 ;  /* 0x00000007ff1c7219 */ /* 0x000fc6000001161c */
[----:B------:R-:W-:Y:S01]  /*1e10*/  IMAD.MOV R27, RZ, RZ, -R27 ;  /* 0x000000ffff1b7224 */ /* 0x000fe200078e0a1b */
[C---:B------:R-:W-:Y:S02]  /*1e20*/  LOP3.LUT P0, RZ, R28.reuse, 0x1, RZ, 0xc0, !PT ;  /* 0x000000011cff7812 */ /* 0x040fe4000780c0ff */
[----:B------:R-:W-:Y:S02]  /*1e30*/  LOP3.LUT P2, RZ, R28, 0x2, RZ, 0xc0, !PT ;  /* 0x000000021cff7812 */ /* 0x000fe4000784c0ff */
[----:B------:R-:W-:-:S04]  /*1e40*/  LOP3.LUT P1, RZ, R27, R7, R26, 0xf8, !PT ;  /* 0x000000071bff7212 */ /* 0x000fc8000782f81a */
[----:B------:R-:W-:Y:S02]  /*1e50*/  PLOP3.LUT P0, PT, P0, P1, P2, 0xe0, 0x0 ;  /* 0x000000000000781c */ /* 0x000fe40000703c20 */
[----:B------:R-:W-:Y:S02]  /*1e60*/  LOP3.LUT P1, RZ, R0, 0x7fffff, RZ, 0xc0, !PT ;  /* 0x007fffff00ff7812 */ /* 0x000fe4000782c0ff */
[----:B------:R-:W-:-:S04]  /*1e70*/  SEL R7, RZ, 0x1, !P0 ;  /* 0x00000001ff077807 */ /* 0x000fc80004000000 */
[----:B------:R-:W-:-:S04]  /*1e80*/  IADD3 R7, PT, PT, -R7, RZ, RZ ;  /* 0x000000ff07077210 */ /* 0x000fc80007ffe1ff */
[----:B------:R-:W-:-:S13]  /*1e90*/  ISETP.GE.AND P0, PT, R7, RZ, PT ;  /* 0x000000ff0700720c */ /* 0x000fda0003f06270 */
[----:B------:R-:W-:-:S05]  /*1ea0*/  @!P0 VIADD R25, R25, 0x1 ;  /* 0x0000000119198836 */ /* 0x000fca0000000000 */
[----:B------:R-:W-:-:S04]  /*1eb0*/  @!P1 SHF.L.U32 R25, R25, 0x1, RZ ;  /* 0x0000000119199819 */ /* 0x000fc800000006ff */
[----:B------:R-:W-:Y:S01]  /*1ec0*/  LOP3.LUT R25, R25, 0x80000000, R0, 0xf8, !PT ;  /* 0x8000000019197812 */ /* 0x000fe200078ef800 */
[----:B------:R-:W-:Y:S06]  /*1ed0*/  BRA `(.L_x_67) ;  /* 0x0000000000047947 */ /* 0x000fec0003800000 */
.L_x_68:
[----:B------:R0:W1:Y:S02]  /*1ee0*/  MUFU.RCP R25, R0 ;  /* 0x0000000000197308 */ /* 0x0000640000001000 */
.L_x_67:
[----:B------:R-:W-:Y:S05]  /*1ef0*/  BSYNC.RECONVERGENT B1 ;  /* 0x0000000000017941 */ /* 0x000fea0003800200 */
.L_x_65:
[----:B------:R-:W-:Y:S02]  /*1f00*/  HFMA2 R27, -RZ, RZ, 0, 0 ;  /* 0x00000000ff1b7431 */ /* 0x000fe400000001ff */
[----:B------:R-:W-:-:S04]  /*1f10*/  IMAD.MOV.U32 R26, RZ, RZ, R24 ;  /* 0x000000ffff1a7224 */ /* 0x000fc800078e0018 */
[----:B01----:R-:W-:Y:S05]  /*1f20*/  RET.REL.NODEC R26 `(_Z24thomasAlgorithmPerThreadPfS_S_S_S_ii) ;  /* 0xffffffe01a347950 */ /* 0x003fea0003c3ffff */
        .weak           $__internal_2_$__cuda_sm3x_div_rn_noftz_f32_slowpath
        .type           $__internal_2_$__cuda_sm3x_div_rn_noftz_f32_slowpath,@function
        .size           $__internal_2_$__cuda_sm3x_div_rn_noftz_f32_slowpath,(.L_x_119 - $__internal_2_$__cuda_sm3x_div_rn_noftz_f32_slowpath)
$__internal_2_$__cuda_sm3x_div_rn_noftz_f32_slowpath:
[----:B------:R-:W-:Y:S01]  /*1f30*/  SHF.R.U32.HI R14, RZ, 0x17, R3 ;  /* 0x00000017ff0e7819 */ /* 0x000fe20000011603 */
[----:B------:R-:W-:Y:S01]  /*1f40*/  BSSY.RECONVERGENT B1, `(.L_x_69) ;  /* 0x0000062000017945 */ /* 0x000fe20003800200 */
[----:B------:R-:W-:Y:S02]  /*1f50*/  SHF.R.U32.HI R7, RZ, 0x17, R0 ;  /* 0x00000017ff077819 */ /* 0x000fe40000011600 */
[----:B------:R-:W-:Y:S02]  /*1f60*/  LOP3.LUT R14, R14, 0xff, RZ, 0xc0, !PT ;  /* 0x000000ff0e0e7812 */ /* 0x000fe400078ec0ff */
[----:B------:R-:W-:-:S03]  /*1f70*/  LOP3.LUT R15, R7, 0xff, RZ, 0xc0, !PT ;  /* 0x000000ff070f7812 */ /* 0x000fc600078ec0ff */
[----:B------:R-:W-:Y:S01]  /*1f80*/  VIADD R17, R14, 0xffffffff ;  /* 0xffffffff0e117836 */ /* 0x000fe20000000000 */
[----:B------:R-:W-:-:S04]  /*1f90*/  IADD3 R16, PT, PT, R15, -0x1, RZ ;  /* 0xffffffff0f107810 */ /* 0x000fc80007ffe0ff */
[----:B------:R-:W-:-:S04]  /*1fa0*/  ISETP.GT.U32.AND P0, PT, R17, 0xfd, PT ;  /* 0x000000fd1100780c */ /* 0x000fc80003f04070 */
[----:B------:R-:W-:-:S13]  /*1fb0*/  ISETP.GT.U32.OR P0, PT, R16, 0xfd, P0 ;  /* 0x000000fd1000780c */ /* 0x000fda0000704470 */
[----:B------:R-:W-:Y:S01]  /*1fc0*/  @!P0 IMAD.MOV.U32 R7, RZ, RZ, RZ ;  /* 0x000000ffff078224 */ /* 0x000fe200078e00ff */
        /* <DEDUP_REMOVED lines=19> */
[----:B------:R-:W-:Y:S01]  /*2100*/  @P0 MOV R7, RZ ;  /* 0x000000ff00070202 */ /* 0x000fe20000000f00 */
[----:B------:R-:W-:Y:S02]  /*2110*/  @!P0 IMAD.MOV.U32 R7, RZ, RZ, -0x40 ;  /* 0xffffffc0ff078424 */ /* 0x000fe400078e00ff */
[----:B------:R-:W-:Y:S01]  /*2120*/  @!P0 FFMA R0, R0, 1.84467440737095516160e+19, RZ ;  /* 0x5f80000000008823 */ /* 0x000fe200000000ff */
[----:B------:R-:W-:Y:S02]  /*2130*/  @!P1 FFMA R3, R3, 1.84467440737095516160e+19, RZ ;  /* 0x5f80000003039823 */ /* 0x000fe400000000ff */
[----:B------:R-:W-:-:S07]  /*2140*/  @!P1 IADD3 R7, PT, PT, R7, 0x40, RZ ;  /* 0x0000004007079810 */ /* 0x000fce0007ffe0ff */
.L_x_70:
[----:B------:R-:W-:Y:S01]  /*2150*/  LEA R16, R14, 0xc0800000, 0x17 ;  /* 0xc08000000e107811 */ /* 0x000fe200078eb8ff */
[----:B------:R-:W-:Y:S01]  /*2160*/  BSSY.RECONVERGENT B2, `(.L_x_75) ;  /* 0x0000036000027945 */ /* 0x000fe20003800200 */
[----:B------:R-:W-:-:S03]  /*2170*/  IADD3 R15, PT, PT, R15, -0x7f, RZ ;  /* 0xffffff810f0f7810 */ /* 0x000fc60007ffe0ff */
[----:B------:R-:W-:Y:S02]  /*2180*/  IMAD.IADD R16, R3, 0x1, -R16 ;  /* 0x0000000103107824 */ /* 0x000fe400078e0a10 */
[C---:B------:R-:W-:Y:S02]  /*2190*/  IMAD R0, R15.reuse, -0x800000, R0 ;  /* 0xff8000000f007824 */ /* 0x040fe400078e0200 */
[----:B------:R0:W1:Y:S01]  /*21a0*/  MUFU.RCP R3, R16 ;  /* 0x0000001000037308 */ /* 0x0000620000001000 */
[----:B------:R-:W-:Y:S01]  /*21b0*/  FADD.FTZ R17, -R16, -RZ ;  /* 0x800000ff10117221 */ /* 0x000fe20000010100 */
[----:B0-----:R-:W-:-:S05]  /*21c0*/  IADD3 R16, PT, PT, R15, 0x7f, -R14 ;  /* 0x0000007f0f107810 */ /* 0x001fca0007ffe80e */
[----:B------:R-:W-:Y:S02]  /*21d0*/  IMAD.IADD R7, R16, 0x1, R7 ;  /* 0x0000000110077824 */ /* 0x000fe400078e0207 */
        /* <DEDUP_REMOVED lines=8> */
[----:B------:R-:W-:-:S04]  /*2260*/  LOP3.LUT R14, R14, 0xff, RZ, 0xc0, !PT ;  /* 0x000000ff0e0e7812 */ /* 0x000fc800078ec0ff */
[----:B------:R-:W-:-:S05]  /*2270*/  IADD3 R19, PT, PT, R14, R7, RZ ;  /* 0x000000070e137210 */ /* 0x000fca0007ffe0ff */
[----:B------:R-:W-:-:S05]  /*2280*/  VIADD R14, R19, 0xffffffff ;  /* 0xffffffff130e7836 */ /* 0x000fca0000000000 */
        /* <DEDUP_REMOVED lines=10> */
[----:B------:R-:W-:Y:S01]  /*2330*/  IADD3 R16, PT, PT, R19, 0x20, RZ ;  /* 0x0000002013107810 */ /* 0x000fe20007ffe0ff */
[-CC-:B------:R-:W-:Y:S01]  /*2340*/  FFMA.RM R14, R3, R17.reuse, R18.reuse ;  /* 0x00000011030e7223 */ /* 0x180fe20000004012 */
[----:B------:R-:W-:Y:S02]  /*2350*/  ISETP.NE.AND P2, PT, R19, RZ, PT ;  /* 0x000000ff1300720c */ /* 0x000fe40003f45270 */
[----:B------:R-:W-:Y:S01]  /*2360*/  LOP3.LUT R15, R7, 0x7fffff, RZ, 0xc0, !PT ;  /* 0x007fffff070f7812 */ /* 0x000fe200078ec0ff */
[----:B------:R-:W-:Y:S01]  /*2370*/  FFMA.RP R7, R3, R17, R18 ;  /* 0x0000001103077223 */ /* 0x000fe20000008012 */
[----:B------:R-:W-:Y:S01]  /*2380*/  IMAD.MOV R3, RZ, RZ, -R19 ;  /* 0x000000ffff037224 */ /* 0x000fe200078e0a13 */
[----:B------:R-:W-:Y:S02]  /*2390*/  ISETP.NE.AND P1, PT, R19, RZ, PT ;  /* 0x000000ff1300720c */ /* 0x000fe40003f25270 */
        /* <DEDUP_REMOVED lines=10> */
[----:B------:R-:W-:-:S04]  /*2440*/  LOP3.LUT R3, R3, R14, RZ, 0xc0, !PT ;  /* 0x0000000e03037212 */ /* 0x000fc800078ec0ff */
[----:B------:R-:W-:-:S04]  /*2450*/  IADD3 R3, PT, PT, R16, R3, RZ ;  /* 0x0000000310037210 */ /* 0x000fc80007ffe0ff */
[----:B------:R-:W-:Y:S01]  /*2460*/  LOP3.LUT R0, R3, R0, RZ, 0xfc, !PT ;  /* 0x0000000003007212 */ /* 0x000fe200078efcff */
[----:B------:R-:W-:Y:S06]  /*2470*/  BRA `(.L_x_78) ;  /* 0x0000000000107947 */ /* 0x000fec0003800000 */
.L_x_77:
[----:B------:R-:W-:-:S04]  /*2480*/  LOP3.LUT R0, R0, 0x80000000, RZ, 0xc0, !PT ;  /* 0x8000000000007812 */ /* 0x000fc800078ec0ff */
[----:B------:R-:W-:Y:S01]  /*2490*/  LOP3.LUT R0, R0, 0x7f800000, RZ, 0xfc, !PT ;  /* 0x7f80000000007812 */ /* 0x000fe200078efcff */
[----:B------:R-:W-:Y:S06]  /*24a0*/  BRA `(.L_x_78) ;  /* 0x0000000000047947 */ /* 0x000fec0003800000 */
.L_x_76:
[----:B------:R-:W-:-:S07]  /*24b0*/  IMAD R0, R7, 0x800000, R0 ;  /* 0x0080000007007824 */ /* 0x000fce00078e0200 */
.L_x_78:
[----:B------:R-:W-:Y:S05]  /*24c0*/  BSYNC.RECONVERGENT B2 ;  /* 0x0000000000027941 */ /* 0x000fea0003800200 */
.L_x_75:
[----:B------:R-:W-:Y:S05]  /*24d0*/  BRA `(.L_x_79) ;  /* 0x0000000000207947 */ /* 0x000fea0003800000 */
.L_x_74:
[----:B------:R-:W-:-:S04]  /*24e0*/  LOP3.LUT R0, R3, 0x80000000, R0, 0x48, !PT ;  /* 0x8000000003007812 */ /* 0x000fc800078e4800 */
[----:B------:R-:W-:Y:S01]  /*24f0*/  LOP3.LUT R0, R0, 0x7f800000, RZ, 0xfc, !PT ;  /* 0x7f80000000007812 */ /* 0x000fe200078efcff */
[----:B------:R-:W-:Y:S06]  /*2500*/  BRA `(.L_x_79) ;  /* 0x0000000000147947 */ /* 0x000fec0003800000 */
.L_x_73:
[----:B------:R-:W-:Y:S01]  /*2510*/  LOP3.LUT R0, R3, 0x80000000, R0, 0x48, !PT ;  /* 0x8000000003007812 */ /* 0x000fe200078e4800 */
[----:B------:R-:W-:Y:S06]  /*2520*/  BRA `(.L_x_79) ;  /* 0x00000000000c7947 */ /* 0x000fec0003800000 */
.L_x_72:
[----:B------:R-:W0:Y:S01]  /*2530*/  MUFU.RSQ R0, -QNAN ;  /* 0xffc0000000007908 */ /* 0x000e220000001400 */
[----:B------:R-:W-:Y:S05]  /*2540*/  BRA `(.L_x_79) ;  /* 0x0000000000047947 */ /* 0x000fea0003800000 */
.L_x_71:
[----:B------:R-:W-:-:S07]  /*2550*/  FADD.FTZ R0, R0, R3 ;  /* 0x0000000300007221 */ /* 0x000fce0000010000 */
.L_x_79:
[----:B------:R-:W-:Y:S05]  /*2560*/  BSYNC.RECONVERGENT B1 ;  /* 0x0000000000017941 */ /* 0x000fea0003800200 */
.L_x_69:
[----:B------:R-:W-:-:S04]  /*2570*/  HFMA2 R3, -RZ, RZ, 0, 0 ;  /* 0x00000000ff037431 */ /* 0x000fc800000001ff */
[----:B0-----:R-:W-:Y:S05]  /*2580*/  RET.REL.NODEC R2 `(_Z24thomasAlgorithmPerThreadPfS_S_S_S_ii) ;  /* 0xffffffd8029c7950 */ /* 0x001fea0003c3ffff */
.L_x_80:
        /* <DEDUP_REMOVED lines=15> */
.L_x_119:


//--------------------- .text._Z23thomasAlgorithmPerBlockPfS_S_S_S_i --------------------------
	.section	.text._Z23thomasAlgorithmPerBlockPfS_S_S_S_i,"ax",@progbits
	.align	128
        .global         _Z23thomasAlgorithmPerBlockPfS_S_S_S_i
        .type           _Z23thomasAlgorithmPerBlockPfS_S_S_S_i,@function
        .size           _Z23thomasAlgorithmPerBlockPfS_S_S_S_i,(.L_x_121 - _Z23thomasAlgorithmPerBlockPfS_S_S_S_i)
        .other          _Z23thomasAlgorithmPerBlockPfS_S_S_S_i,@"STO_CUDA_ENTRY STV_DEFAULT"
_Z23thomasAlgorithmPerBlockPfS_S_S_S_i:
.text._Z23thomasAlgorithmPerBlockPfS_S_S_S_i:
[----:B------:R-:W-:Y:S08]  /*0000*/  LDC R1, c[0x0][0x37c] ;  /* 0x0000df00ff017b82 */ /* 0x000ff00000000800 */
[----:B------:R-:W0:Y:S01]  /*0010*/  S2UR UR8, SR_CTAID.X ;  /* 0x00000000000879c3 */ /* 0x000e220000002500 */
[----:B------:R-:W1:Y:S07]  /*0020*/  LDCU.64 UR6, c[0x0][0x358] ;  /* 0x00006b00ff0677ac */ /* 0x000e6e0008000a00 */
[----:B------:R-:W0:Y:S08]  /*0030*/  LDC R7, c[0x0][0x3a8] ;  /* 0x0000ea00ff077b82 */ /* 0x000e300000000800 */
[----:B------:R-:W2:Y:S08]  /*0040*/  LDC.64 R8, c[0x0][0x388] ;  /* 0x0000e200ff087b82 */ /* 0x000eb00000000a00 */
[----:B------:R-:W3:Y:S01]  /*0050*/  LDC.64 R10, c[0x0][0x390] ;  /* 0x0000e400ff0a7b82 */ /* 0x000ee20000000a00 */
[----:B0-----:R-:W-:-:S04]  /*0060*/  IMAD R7, R7, UR8, RZ ;  /* 0x0000000807077c24 */ /* 0x001fc8000f8e02ff */
[----:B--2---:R-:W-:-:S05]  /*0070*/  IMAD.WIDE R8, R7, 0x4, R8 ;  /* 0x0000000407087825 */ /* 0x004fca00078e0208 */
[----:B-1----:R-:W2:Y:S01]  /*0080*/  LDG.E R3, desc[UR6][R8.64] ;  /* 0x0000000608037981 */ /* 0x002ea2000c1e1900 */
[----:B---3--:R-:W-:-:S05]  /*0090*/  IMAD.WIDE R10, R7, 0x4, R10 ;  /* 0x00000004070a7825 */ /* 0x008fca00078e020a */
[----:B------:R-:W3:Y:S01]  /*00a0*/  LDG.E R0, desc[UR6][R10.64] ;  /* 0x000000060a007981 */ /* 0x000ee2000c1e1900 */
[----:B------:R-:W0:Y:S01]  /*00b0*/  LDC R5, c[0x0][0x3a8] ;  /* 0x0000ea00ff057b82 */ /* 0x000e220000000800 */
[----:B--2---:R-:W1:Y:S08]  /*00c0*/  MUFU.RCP R2, R3 ;  /* 0x0000000300027308 */ /* 0x004e700000001000 */
[----:B---3--:R-:W2:Y:S01]  /*00d0*/  FCHK P0, R0, R3 ;  /* 0x0000000300007302 */ /* 0x008ea20000000000 */
[----:B-1----:R-:W-:-:S04]  /*00e0*/  FFMA R13, -R3, R2, 1 ;  /* 0x3f800000030d7423 */ /* 0x002fc80000000102 */
[----:B------:R-:W-:-:S04]  /*00f0*/  FFMA R13, R2, R13, R2 ;  /* 0x0000000d020d7223 */ /* 0x000fc80000000002 */
[----:B------:R-:W-:-:S04]  /*0100*/  FFMA R2, R0, R13, RZ ;  /* 0x0000000d00027223 */ /* 0x000fc800000000ff */
[----:B------:R-:W-:-:S04]  /*0110*/  FFMA R4, -R3, R2, R0 ;  /* 0x0000000203047223 */ /* 0x000fc80000000100 */
[----:B------:R-:W-:Y:S01]  /*0120*/  FFMA R15, R13, R4, R2 ;  /* 0x000000040d0f7223 */ /* 0x000fe20000000002 */
[----:B------:R-:W-:Y:S01]  /*0130*/  SHF.R.S32.HI R4, RZ, 0x1f, R7 ;  /* 0x0000001fff047819 */ /* 0x000fe20000011407 */
[----:B0-2---:R-:W-:Y:S06]  /*0140*/  @!P0 BRA `(.L_x_81) ;  /* 0x00000000000c8947 */ /* 0x005fec0003800000 */
[----:B------:R-:W-:-:S07]  /*0150*/  MOV R2, 0x170 ;  /* 0x0000017000027802 */ /* 0x000fce0000000f00 */
[----:B------:R-:W-:Y:S05]  /*0160*/  CALL.REL.NOINC `($__internal_4_$__cuda_sm3x_div_rn_noftz_f32_slowpath) ;  /* 0x0000001c001c7944 */ /* 0x000fea0003c00000 */
[----:B------:R-:W-:-:S07]  /*0170*/  IMAD.MOV.U32 R15, RZ, RZ, R0 ;  /* 0x000000ffff0f7224 */ /* 0x000fce00078e0000 */
.L_x_81:
[----:B------:R-:W0:Y:S01]  /*0180*/  LDC.64 R12, c[0x0][0x398] ;  /* 0x0000e600ff0c7b82 */ /* 0x000e220000000a00 */
[----:B------:R1:W-:Y:S04]  /*0190*/  STG.E desc[UR6][R10.64], R15 ;  /* 0x0000000f0a007986 */ /* 0x0003e8000c101906 */
[----:B------:R-:W2:Y:S01]  /*01a0*/  LDG.E R3, desc[UR6][R8.64] ;  /* 0x0000000608037981 */ /* 0x000ea2000c1e1900 */
[----:B0-----:R-:W-:-:S05]  /*01b0*/  IMAD.WIDE R12, R7, 0x4, R12 ;  /* 0x00000004070c7825 */ /* 0x001fca00078e020c */
[----:B------:R-:W3:Y:S01]  /*01c0*/  LDG.E R0, desc[UR6][R12.64] ;  /* 0x000000060c007981 */ /* 0x000ee2000c1e1900 */
        /* <DEDUP_REMOVED lines=9> */
[----:B------:R-:W-:Y:S05]  /*0260*/  CALL.REL.NOINC `($__internal_4_$__cuda_sm3x_div_rn_noftz_f32_slowpath) ;  /* 0x0000001800dc7944 */ /* 0x000fea0003c00000 */
[----:B------:R-:W-:-:S07]  /*0270*/  IMAD.MOV.U32 R17, RZ, RZ, R0 ;  /* 0x000000ffff117224 */ /* 0x000fce00078e0000 */
.L_x_82:
        /* <DEDUP_REMOVED lines=27> */
.L_x_93:
[----:B-1----:R-:W-:-:S04]  /*0430*/  IMAD.WIDE R16, R3, 0x4, R14 ;  /* 0x0000000403107825 */ /* 0x002fc800078e020e */
[----:B------:R-:W-:Y:S01]  /*0440*/  IMAD.MOV.U32 R20, RZ, RZ, R6 ;  /* 0x000000ffff147224 */ /* 0x000fe200078e0006 */
[----:B0-----:R-:W2:Y:S04]  /*0450*/  LDG.E R23, desc[UR6][R16.64] ;  /* 0x0000000610177981 */ /* 0x001ea8000c1e1900 */
[----:B------:R-:W2:Y:S04]  /*0460*/  LDG.E R6, desc[UR6][R18.64+-0xc] ;  /* 0xfffff40612067981 */ /* 0x000ea8000c1e1900 */
[----:B------:R-:W2:Y:S02]  /*0470*/  LDG.E R22, desc[UR6][R20.64+-0x8] ;  /* 0xfffff80614167981 */ /* 0x000ea4000c1e1900 */
        /* <DEDUP_REMOVED lines=9> */
[----:B------:R-:W-:Y:S05]  /*0510*/  CALL.REL.NOINC `($__internal_3_$__cuda_sm20_rcp_rn_f32_slowpath) ;  /* 0x0000001400607944 */ /* 0x000fea0003c00000 */
[----:B------:R-:W-:Y:S05]  /*0520*/  BRA `(.L_x_86) ;  /* 0x0000000000107947 */ /* 0x000fea0003800000 */
.L_x_85:
[----:B------:R-:W0:Y:S02]  /*0530*/  MUFU.RCP R29, R24 ;  /* 0x00000018001d7308 */ /* 0x000e240000001000 */
[----:B0-----:R-:W-:-:S04]  /*0540*/  FFMA R0, R24, R29, -1 ;  /* 0xbf80000018007423 */ /* 0x001fc8000000001d */
[----:B------:R-:W-:-:S04]  /*0550*/  FADD.FTZ R0, -R0, -RZ ;  /* 0x800000ff00007221 */ /* 0x000fc80000010100 */
[----:B------:R-:W-:-:S07]  /*0560*/  FFMA R29, R29, R0, R29 ;  /* 0x000000001d1d7223 */ /* 0x000fce000000001d */
.L_x_86:
        /* <DEDUP_REMOVED lines=11> */
[----:B------:R-:W2:Y:S02]  /*0620*/  LDG.E R6, desc[UR6][R20.64+-0x4] ;  /* 0xfffffc0614067981 */ /* 0x000ea4000c1e1900 */
[----:B--2---:R-:W-:-:S04]  /*0630*/  FFMA R6, -R27, R6, R0 ;  /* 0x000000061b067223 */ /* 0x004fc80000000100 */
[----:B------:R-:W-:-:S05]  /*0640*/  VIADD R0, R6, 0x1800000 ;  /* 0x0180000006007836 */ /* 0x000fca0000000000 */
[----:B------:R-:W-:-:S04]  /*0650*/  LOP3.LUT R0, R0, 0x7f800000, RZ, 0xc0, !PT ;  /* 0x7f80000000007812 */ /* 0x000fc800078ec0ff */
[----:B------:R-:W-:-:S13]  /*0660*/  ISETP.GT.U32.AND P0, PT, R0, 0x1ffffff, PT ;  /* 0x01ffffff0000780c */ /* 0x000fda0003f04070 */
[----:B0-----:R-:W-:Y:S05]  /*0670*/  @P0 BRA `(.L_x_87) ;  /* 0x0000000000100947 */ /* 0x001fea0003800000 */
[----:B------:R-:W-:Y:S01]  /*0680*/  IMAD.MOV.U32 R0, RZ, RZ, R6 ;  /* 0x000000ffff007224 */ /* 0x000fe200078e0006 */
[----:B------:R-:W-:-:S07]  /*0690*/  MOV R6, 0x6b0 ;  /* 0x000006b000067802 */ /* 0x000fce0000000f00 */
[----:B------:R-:W-:Y:S05]  /*06a0*/  CALL.REL.NOINC `($__internal_3_$__cuda_sm20_rcp_rn_f32_slowpath) ;  /* 0x0000001000fc7944 */ /* 0x000fea0003c00000 */
[----:B------:R-:W-:Y:S05]  /*06b0*/  BRA `(.L_x_88) ;  /* 0x0000000000107947 */ /* 0x000fea0003800000 */
.L_x_87:
[----:B------:R-:W0:Y:S02]  /*06c0*/  MUFU.RCP R29, R6 ;  /* 0x00000006001d7308 */ /* 0x000e240000001000 */
[----:B0-----:R-:W-:-:S04]  /*06d0*/  FFMA R0, R6, R29, -1 ;  /* 0xbf80000006007423 */ /* 0x001fc8000000001d */
[----:B------:R-:W-:-:S04]  /*06e0*/  FADD.FTZ R0, -R0, -RZ ;  /* 0x800000ff00007221 */ /* 0x000fc80000010100 */
[----:B------:R-:W-:-:S07]  /*06f0*/  FFMA R29, R29, R0, R29 ;  /* 0x000000001d1d7223 */ /* 0x000fce000000001d */
.L_x_88:
        /* <DEDUP_REMOVED lines=12> */
[----:B--2---:R-:W-:-:S05]  /*07c0*/  FFMA R6, -R27, R6, R0 ;  /* 0x000000061b067223 */ /* 0x004fca0000000100 */
[----:B------:R-:W-:-:S04]  /*07d0*/  IADD3 R0, PT, PT, R6, 0x1800000, RZ ;  /* 0x0180000006007810 */ /* 0x000fc80007ffe0ff */
[----:B------:R-:W-:-:S04]  /*07e0*/  LOP3.LUT R0, R0, 0x7f800000, RZ, 0xc0, !PT ;  /* 0x7f80000000007812 */ /* 0x000fc800078ec0ff */
[----:B------:R-:W-:-:S13]  /*07f0*/  ISETP.GT.U32.AND P0, PT, R0, 0x1ffffff, PT ;  /* 0x01ffffff0000780c */ /* 0x000fda0003f04070 */
[----:B0-----:R-:W-:Y:S05]  /*0800*/  @P0 BRA `(.L_x_89) ;  /* 0x0000000000100947 */ /* 0x001fea0003800000 */
[----:B------:R-:W-:Y:S01]  /*0810*/  IMAD.MOV.U32 R0, RZ, RZ, R6 ;  /* 0x000000ffff007224 */ /* 0x000fe200078e0006 */
[----:B------:R-:W-:-:S07]  /*0820*/  MOV R6, 0x840 ;  /* 0x0000084000067802 */ /* 0x000fce0000000f00 */
[----:B------:R-:W-:Y:S05]  /*0830*/  CALL.REL.NOINC `($__internal_3_$__cuda_sm20_rcp_rn_f32_slowpath) ;  /* 0x0000001000987944 */ /* 0x000fea0003c00000 */
[----:B------:R-:W-:Y:S05]  /*0840*/  BRA `(.L_x_90) ;  /* 0x0000000000107947 */ /* 0x000fea0003800000 */
.L_x_89:
[----:B------:R-:W0:Y:S02]  /*0850*/  MUFU.RCP R29, R6 ;  /* 0x00000006001d7308 */ /* 0x000e240000001000 */
[----:B0-----:R-:W-:-:S04]  /*0860*/  FFMA R0, R6, R29, -1 ;  /* 0xbf80000006007423 */ /* 0x001fc8000000001d */
[----:B------:R-:W-:-:S04]  /*0870*/  FADD.FTZ R0, -R0, -RZ ;  /* 0x800000ff00007221 */ /* 0x000fc80000010100 */
[----:B------:R-:W-:-:S07]  /*0880*/  FFMA R29, R29, R0, R29 ;  /* 0x000000001d1d7223 */ /* 0x000fce000000001d */
.L_x_90:
        /* <DEDUP_REMOVED lines=17> */
[----:B------:R-:W-:Y:S02]  /*09a0*/  MOV R0, R6 ;  /* 0x0000000600007202 */ /* 0x000fe40000000f00 */
[----:B------:R-:W-:-:S07]  /*09b0*/  MOV R6, 0x9d0 ;  /* 0x000009d000067802 */ /* 0x000fce0000000f00 */
[----:B------:R-:W-:Y:S05]  /*09c0*/  CALL.REL.NOINC `($__internal_3_$__cuda_sm20_rcp_rn_f32_slowpath) ;  /* 0x0000001000347944 */ /* 0x000fea0003c00000 */
[----:B------:R-:W-:Y:S05]  /*09d0*/  BRA `(.L_x_92) ;  /* 0x0000000000107947 */ /* 0x000fea0003800000 */
.L_x_91:
[----:B------:R-:W0:Y:S02]  /*09e0*/  MUFU.RCP R29, R6 ;  /* 0x00000006001d7308 */ /* 0x000e240000001000 */
[----:B0-----:R-:W-:-:S04]  /*09f0*/  FFMA R0, R6, R29, -1 ;  /* 0xbf80000006007423 */ /* 0x001fc8000000001d */
[----:B------:R-:W-:-:S04]  /*0a00*/  FADD.FTZ R0, -R0, -RZ ;  /* 0x800000ff00007221 */ /* 0x000fc80000010100 */
[----:B------:R-:W-:-:S07]  /*0a10*/  FFMA R29, R29, R0, R29 ;  /* 0x000000001d1d7223 */ /* 0x000fce000000001d */
.L_x_92:
        /* <DEDUP_REMOVED lines=8> */
[----:B------:R-:W-:Y:S01]  /*0aa0*/  VIADD R2, R2, 0x4 ;  /* 0x0000000402027836 */ /* 0x000fe20000000000 */
[----:B------:R-:W-:Y:S01]  /*0ab0*/  IADD3 R3, PT, PT, R3, 0x4, RZ ;  /* 0x0000000403037810 */ /* 0x000fe20007ffe0ff */
[----:B------:R-:W-:-:S02]  /*0ac0*/  UISETP.NE.AND UP0, UPT, UR5, URZ, UPT ;  /* 0x000000ff0500728c */ /* 0x000fc4000bf05270 */
[----:B------:R-:W-:Y:S02]  /*0ad0*/  IMAD.X R19, RZ, RZ, R19, P0 ;  /* 0x000000ffff137224 */ /* 0x000fe400000e0613 */
[----:B--2---:R-:W-:Y:S01]  /*0ae0*/  FFMA R0, -R17, R6, R0 ;  /* 0x0000000611007223 */ /* 0x004fe20000000100 */
[----:B------:R-:W-:-:S03]  /*0af0*/  IADD3 R6, P1, PT, R20, 0x10, RZ ;  /* 0x0000001014067810 */ /* 0x000fc60007f3e0ff */
[----:B------:R-:W-:Y:S01]  /*0b00*/  FMUL R29, R0, R29 ;  /* 0x0000001d001d7220 */ /* 0x000fe20000400000 */
[----:B------:R-:W-:Y:S02]  /*0b10*/  IADD3 R0, P2, PT, R22, 0x10, RZ ;  /* 0x0000001016007810 */ /* 0x000fe40007f5e0ff */
[----:B0-----:R-:W-:Y:S02]  /*0b20*/  IADD3.X R21, PT, PT, RZ, R21, RZ, P1, !PT ;  /* 0x00000015ff157210 */ /* 0x001fe40000ffe4ff */
[----:B------:R0:W-:Y:S01]  /*0b30*/  STG.E desc[UR6][R22.64+0x8], R29 ;  /* 0x0000081d16007986 */ /* 0x0001e2000c101906 */
[----:B------:R-:W-:Y:S01]  /*0b40*/  IMAD.X R25, RZ, RZ, R23, P2 ;  /* 0x000000ffff197224 */ /* 0x000fe200010e0617 */
[----:B------:R-:W-:Y:S07]  /*0b50*/  BRA.U UP0, `(.L_x_93) ;  /* 0xfffffff900347547 */ /* 0x000fee000b83ffff */
[----:B------:R-:W-:-:S07]  /*0b60*/  IADD3 R3, PT, PT, R2, 0x1, RZ ;  /* 0x0000000102037810 */ /* 0x000fce0007ffe0ff */
.L_x_84:
        /* <DEDUP_REMOVED lines=11> */
[----:B------:R-:W2:Y:S02]  /*0c20*/  LDG.E R15, desc[UR6][R20.64] ;  /* 0x00000006140f7981 */ /* 0x000ea4000c1e1900 */
[----:B--2---:R-:W-:-:S05]  /*0c30*/  FFMA R2, -R15, R2, R0 ;  /* 0x000000020f027223 */ /* 0x004fca0000000100 */
[----:B------:R-:W-:-:S04]  /*0c40*/  IADD3 R0, PT, PT, R2, 0x1800000, RZ ;  /* 0x0180000002007810 */ /* 0x000fc80007ffe0ff */
[----:B------:R-:W-:-:S04]  /*0c50*/  LOP3.LUT R0, R0, 0x7f800000, RZ, 0xc0, !PT ;  /* 0x7f80000000007812 */ /* 0x000fc800078ec0ff */
[----:B------:R-:W-:Y:S02]  /*0c60*/  ISETP.GT.U32.AND P0, PT, R0, 0x1ffffff, PT ;  /* 0x01ffffff0000780c */ /* 0x000fe40003f04070 */
[----:B------:R-:W-:-:S11]  /*0c70*/  SHF.R.S32.HI R15, RZ, 0x1f, R3 ;  /* 0x0000001fff0f7819 */ /* 0x000fd60000011403 */
[----:B------:R-:W-:Y:S05]  /*0c80*/  @P0 BRA `(.L_x_95) ;  /* 0x0000000000100947 */ /* 0x000fea0003800000 */
[----:B------:R-:W-:Y:S01]  /*0c90*/  IMAD.MOV.U32 R0, RZ, RZ, R2 ;  /* 0x000000ffff007224 */ /* 0x000fe200078e0002 */
[----:B------:R-:W-:-:S07]  /*0ca0*/  MOV R6, 0xcc0 ;  /* 0x00000cc000067802 */ /* 0x000fce0000000f00 */
[----:B------:R-:W-:Y:S05]  /*0cb0*/  CALL.REL.NOINC `($__internal_3_$__cuda_sm20_rcp_rn_f32_slowpath) ;  /* 0x0000000c00787944 */ /* 0x000fea0003c00000 */
[----:B------:R-:W-:Y:S05]  /*0cc0*/  BRA `(.L_x_96) ;  /* 0x0000000000107947 */ /* 0x000fea0003800000 */
.L_x_95:
[----:B------:R-:W0:Y:S02]  /*0cd0*/  MUFU.RCP R29, R2 ;  /* 0x00000002001d7308 */ /* 0x000e240000001000 */
[----:B0-----:R-:W-:-:S04]  /*0ce0*/  FFMA R0, R2, R29, -1 ;  /* 0xbf80000002007423 */ /* 0x001fc8000000001d */
[----:B------:R-:W-:-:S04]  /*0cf0*/  FADD.FTZ R0, -R0, -RZ ;  /* 0x800000ff00007221 */ /* 0x000fc80000010100 */
[----:B------:R-:W-:-:S07]  /*0d00*/  FFMA R29, R29, R0, R29 ;  /* 0x000000001d1d7223 */ /* 0x000fce000000001d */
.L_x_96:
[----:B------:R-:W2:Y:S01]  /*0d10*/  LDG.E R0, desc[UR6][R18.64] ;  /* 0x0000000612007981 */ /* 0x000ea2000c1e1900 */
[----:B------:R-:W-:Y:S01]  /*0d20*/  IMAD.WIDE R16, R3, 0x4, R12 ;  /* 0x0000000403107825 */ /* 0x000fe200078e020c */
[----:B------:R-:W0:Y:S03]  /*0d30*/  LDC.64 R24, c[0x0][0x380] ;  /* 0x0000e000ff187b82 */ /* 0x000e260000000a00 */
[----:B--2---:R-:W-:-:S05]  /*0d40*/  FMUL R27, R0, R29 ;  /* 0x0000001d001b7220 */ /* 0x004fca0000400000 */
[----:B------:R1:W-:Y:S04]  /*0d50*/  STG.E desc[UR6][R18.64], R27 ;  /* 0x0000001b12007986 */ /* 0x0003e8000c101906 */
[----:B------:R-:W2:Y:S04]  /*0d60*/  LDG.E R21, desc[UR6][R20.64] ;  /* 0x0000000614157981 */ /* 0x000ea8000c1e1900 */
[----:B------:R-:W2:Y:S04]  /*0d70*/  LDG.E R0, desc[UR6][R16.64] ;  /* 0x0000000610007981 */ /* 0x000ea8000c1e1900 */
[----:B------:R-:W2:Y:S01]  /*0d80*/  LDG.E R2, desc[UR6][R16.64+-0x4] ;  /* 0xfffffc0610027981 */ /* 0x000ea2000c1e1900 */
[----:B------:R-:W-:-:S04]  /*0d90*/  IADD3 R6, P0, PT, R7, R3, RZ ;  /* 0x0000000307067210 */ /* 0x000fc80007f1e0ff */
[----:B------:R-:W-:Y:S02]  /*0da0*/  IADD3.X R15, PT, PT, R4, R15, RZ, P0, !PT ;  /* 0x0000000f040f7210 */ /* 0x000fe400007fe4ff */
[----:B0-----:R-:W-:-:S04]  /*0db0*/  LEA R14, P0, R6, R24, 0x2 ;  /* 0x00000018060e7211 */ /* 0x001fc800078010ff */
[----:B------:R-:W-:Y:S01]  /*0dc0*/  LEA.HI.X R15, R6, R25, R15, 0x2, P0 ;  /* 0x00000019060f7211 */ /* 0x000fe200000f140f */
        /* <DEDUP_REMOVED lines=10> */
[----:B-1----:R-:W-:Y:S05]  /*0e70*/  @P0 BRA `(.L_x_97) ;  /* 0x0000000000100947 */ /* 0x002fea0003800000 */
[----:B------:R-:W-:Y:S02]  /*0e80*/  MOV R0, R2 ;  /* 0x0000000200007202 */ /* 0x000fe40000000f00 */
[----:B------:R-:W-:-:S07]  /*0e90*/  MOV R6, 0xeb0 ;  /* 0x00000eb000067802 */ /* 0x000fce0000000f00 */
[----:B------:R-:W-:Y:S05]  /*0ea0*/  CALL.REL.NOINC `($__internal_3_$__cuda_sm20_rcp_rn_f32_slowpath) ;  /* 0x0000000800fc7944 */ /* 0x000fea0003c00000 */
[----:B------:R-:W-:Y:S05]  /*0eb0*/  BRA `(.L_x_98) ;  /* 0x0000000000107947 */ /* 0x000fea0003800000 */
.L_x_97:
[----:B------:R-:W0:Y:S02]  /*0ec0*/  MUFU.RCP R29, R2 ;  /* 0x00000002001d7308 */ /* 0x000e240000001000 */
[----:B0-----:R-:W-:-:S04]  /*0ed0*/  FFMA R0, R2, R29, -1 ;  /* 0xbf80000002007423 */ /* 0x001fc8000000001d */
[----:B------:R-:W-:-:S04]  /*0ee0*/  FADD.FTZ R0, -R0, -RZ ;  /* 0x800000ff00007221 */ /* 0x000fc80000010100 */
[----:B------:R-:W-:-:S07]  /*0ef0*/  FFMA R29, R29, R0, R29 ;  /* 0x000000001d1d7223 */ /* 0x000fce000000001d */
.L_x_98:
[----:B------:R-:W2:Y:S02]  /*0f00*/  LDG.E R0, desc[UR6][R18.64+0x4] ;  /* 0x0000040612007981 */ /* 0x000ea4000c1e1900 */
[----:B--2---:R-:W-:-:S05]  /*0f10*/  FMUL R21, R0, R29 ;  /* 0x0000001d00157220 */ /* 0x004fca0000400000 */
[----:B------:R1:W-:Y:S04]  /*0f20*/  STG.E desc[UR6][R18.64+0x4], R21 ;  /* 0x0000041512007986 */ /* 0x0003e8000c101906 */
[----:B------:R-:W2:Y:S04]  /*0f30*/  LDG.E R15, desc[UR6][R14.64+0x4] ;  /* 0x000004060e0f7981 */ /* 0x000ea8000c1e1900 */
[----:B------:R-:W2:Y:S04]  /*0f40*/  LDG.E R0, desc[UR6][R16.64+0x4] ;  /* 0x0000040610007981 */ /* 0x000ea8000c1e1900 */
[----:B------:R-:W2:Y:S01]  /*0f50*/  LDG.E R2, desc[UR6][R16.64] ;  /* 0x0000000610027981 */ /* 0x000ea2000c1e1900 */
[----:B------:R-:W-:-:S02]  /*0f60*/  VIADD R3, R3, 0x2 ;  /* 0x0000000203037836 */ /* 0x000fc40000000000 */
[----:B--2---:R-:W-:-:S04]  /*0f70*/  FFMA R0, -R15, R2, R0 ;  /* 0x000000020f007223 */ /* 0x004fc80000000100 */
[----:B------:R-:W-:-:S05]  /*0f80*/  FMUL R29, R0, R29 ;  /* 0x0000001d001d7220 */ /* 0x000fca0000400000 */
[----:B------:R1:W-:Y:S02]  /*0f90*/  STG.E desc[UR6][R16.64+0x4], R29 ;  /* 0x0000041d10007986 */ /* 0x0003e4000c101906 */
.L_x_94:
[----:B------:R-:W-:-:S04]  /*0fa0*/  ULOP3.LUT UR5, UR4, 0x1, URZ, 0xc0, !UPT ;  /* 0x0000000104057892 */ /* 0x000fc8000f8ec0ff */
[----:B------:R-:W-:-:S09]  /*0fb0*/  UISETP.NE.U32.AND UP0, UPT, UR5, 0x1, UPT ;  /* 0x000000010500788c */ /* 0x000fd2000bf05070 */
[----:B------:R-:W-:Y:S05]  /*0fc0*/  BRA.U UP0, `(.L_x_83) ;  /* 0x00000001007c7547 */ /* 0x000fea000b800000 */
[----:B------:R-:W2:Y:S01]  /*0fd0*/  LDC.64 R14, c[0x0][0x380] ;  /* 0x0000e000ff0e7b82 */ /* 0x000ea20000000a00 */
[----:B-1----:R-:W-:Y:S01]  /*0fe0*/  IADD3 R19, PT, PT, R7, R3, RZ ;  /* 0x0000000307137210 */ /* 0x002fe20007ffe0ff */
[----:B------:R-:W-:-:S04]  /*0ff0*/  IMAD.WIDE R16, R3, 0x4, R8 ;  /* 0x0000000403107825 */ /* 0x000fc800078e0208 */
[----:B------:R-:W-:Y:S02]  /*1000*/  IMAD.WIDE R8, R3, 0x4, R10 ;  /* 0x0000000403087825 */ /* 0x000fe400078e020a */
[----:B------:R-:W3:Y:S04]  /*1010*/  LDG.E R16, desc[UR6][R16.64] ;  /* 0x0000000610107981 */ /* 0x000ee8000c1e1900 */
[----:B------:R-:W3:Y:S01]  /*1020*/  LDG.E R0, desc[UR6][R8.64+-0x4] ;  /* 0xfffffc0608007981 */ /* 0x000ee2000c1e1900 */
[----:B--2---:R-:W-:-:S05]  /*1030*/  IMAD.WIDE R14, R19, 0x4, R14 ;  /* 0x00000004130e7825 */ /* 0x004fca00078e020e */
[----:B------:R-:W3:Y:S02]  /*1040*/  LDG.E R19, desc[UR6][R14.64] ;  /* 0x000000060e137981 */ /* 0x000ee4000c1e1900 */
[----:B---3--:R-:W-:-:S04]  /*1050*/  FFMA R2, -R19, R0, R16 ;  /* 0x0000000013027223 */ /* 0x008fc80000000110 */
[----:B------:R-:W-:-:S05]  /*1060*/  VIADD R0, R2, 0x1800000 ;  /* 0x0180000002007836 */ /* 0x000fca0000000000 */
[----:B------:R-:W-:-:S04]  /*1070*/  LOP3.LUT R0, R0, 0x7f800000, RZ, 0xc0, !PT ;  /* 0x7f80000000007812 */ /* 0x000fc800078ec0ff */
[----:B------:R-:W-:-:S13]  /*1080*/  ISETP.GT.U32.AND P0, PT, R0, 0x1ffffff, PT ;  /* 0x01ffffff0000780c */ /* 0x000fda0003f04070 */
[----:B------:R-:W-:Y:S05]  /*1090*/  @P0 BRA `(.L_x_99) ;  /* 0x0000000000100947 */ /* 0x000fea0003800000 */
[----:B------:R-:W-:Y:S02]  /*10a0*/  MOV R0, R2 ;  /* 0x0000000200007202 */ /* 0x000fe40000000f00 */
[----:B------:R-:W-:-:S07]  /*10b0*/  MOV R6, 0x10d0 ;  /* 0x000010d000067802 */ /* 0x000fce0000000f00 */
[----:B0-----:R-:W-:Y:S05]  /*10c0*/  CALL.REL.NOINC `($__internal_3_$__cuda_sm20_rcp_rn_f32_slowpath) ;  /* 0x0000000800747944 */ /* 0x001fea0003c00000 */
[----:B------:R-:W-:Y:S05]  /*10d0*/  BRA `(.L_x_100) ;  /* 0x0000000000107947 */ /* 0x000fea0003800000 */
.L_x_99:
[----:B0-----:R-:W0:Y:S02]  /*10e0*/  MUFU.RCP R29, R2 ;  /* 0x00000002001d7308 */ /* 0x001e240000001000 */
[----:B0-----:R-:W-:-:S04]  /*10f0*/  FFMA R0, R2, R29, -1 ;  /* 0xbf80000002007423 */ /* 0x001fc8000000001d */
[----:B------:R-:W-:-:S04]  /*1100*/  FADD.FTZ R0, -R0, -RZ ;  /* 0x800000ff00007221 */ /* 0x000fc80000010100 */
[----:B------:R-:W-:-:S07]  /*1110*/  FFMA R29, R29, R0, R29 ;  /* 0x000000001d1d7223 */ /* 0x000fce000000001d */
.L_x_100:
        /* <DEDUP_REMOVED lines=10> */
.L_x_83:
[----:B------:R-:W3:Y:S08]  /*11c0*/  LDC R25, c[0x0][0x3a8] ;  /* 0x0000ea00ff197b82 */ /* 0x000ef00000000800 */
[----:B------:R-:W4:Y:S01]  /*11d0*/  LDC.64 R14, c[0x0][0x3a0] ;  /* 0x0000e800ff0e7b82 */ /* 0x000f220000000a00 */
[----:B---3--:R-:W-:-:S04]  /*11e0*/  VIADD R0, R25, 0xffffffff ;  /* 0xffffffff19007836 */ /* 0x008fc80000000000 */
[----:B--2---:R-:W-:-:S06]  /*11f0*/  IMAD.WIDE R2, R0, 0x4, R12 ;  /* 0x0000000400027825 */ /* 0x004fcc00078e020c */
[----:B------:R-:W2:Y:S01]  /*1200*/  LDG.E R3, desc[UR6][R2.64] ;  /* 0x0000000602037981 */ /* 0x000ea2000c1e1900 */
[----:B------:R-:W-:Y:S02]  /*1210*/  ISETP.GE.AND P0, PT, R25, 0x2, PT ;  /* 0x000000021900780c */ /* 0x000fe40003f06270 */
[----:B------:R-:W-:-:S05]  /*1220*/  IADD3 R9, PT, PT, R7, R0, RZ ;  /* 0x0000000007097210 */ /* 0x000fca0007ffe0ff */
[----:B----4-:R-:W-:-:S05]  /*1230*/  IMAD.WIDE R8, R9, 0x4, R14 ;  /* 0x0000000409087825 */ /* 0x010fca00078e020e */
[----:B--2---:R2:W-:Y:S01]  /*1240*/  STG.E desc[UR6][R8.64], R3 ;  /* 0x0000000308007986 */ /* 0x0045e2000c101906 */
[----:B------:R-:W-:Y:S05]  /*1250*/  @!P0 EXIT ;  /* 0x000000000000894d */ /* 0x000fea0003800000 */
[----:B0-----:R-:W-:Y:S01]  /*1260*/  VIADD R23, R25, 0xfffffffe ;  /* 0xfffffffe19177836 */ /* 0x001fe20000000000 */
[----:B------:R-:W-:-:S04]  /*1270*/  LOP3.LUT R6, R0, 0x7, RZ, 0xc0, !PT ;  /* 0x0000000700067812 */ /* 0x000fc800078ec0ff */
[----:B------:R-:W-:-:S13]  /*1280*/  ISETP.GE.U32.AND P0, PT, R23, 0x7, PT ;  /* 0x000000071700780c */ /* 0x000fda0003f06070 */
[----:B------:R-:W-:Y:S05]  /*1290*/  @!P0 BRA `(.L_x_101) ;  /* 0x0000000000f08947 */ /* 0x000fea0003800000 */
[----:B--2---:R-:W0:Y:S01]  /*12a0*/  LDC.64 R2, c[0x0][0x390] ;  /* 0x0000e400ff027b82 */ /* 0x004e220000000a00 */
[----:B------:R-:W2:Y:S01]  /*12b0*/  LDCU.64 UR4, c[0x0][0x3a0] ;  /* 0x00007400ff0477ac */ /* 0x000ea20008000a00 */
[----:B-1----:R-:W-:Y:S01]  /*12c0*/  LEA R17, P0, R7, 0xfffffff4, 0x2 ;  /* 0xfffffff407117811 */ /* 0x002fe200078010ff */
[----:B------:R-:W-:Y:S01]  /*12d0*/  IMAD R25, R25, UR8, R25 ;  /* 0x0000000819197c24 */ /* 0x000fe2000f8e0219 */
[----:B------:R-:W-:Y:S02]  /*12e0*/  LOP3.LUT R22, R0, 0xfffffff8, RZ, 0xc0, !PT ;  /* 0xfffffff800167812 */ /* 0x000fe400078ec0ff */
[----:B------:R-:W-:Y:S02]  /*12f0*/  LEA.HI.X R16, R7, 0xffffffff, R4, 0x2, P0 ;  /* 0xffffffff07107811 */ /* 0x000fe400000f1404 */
[----:B------:R-:W1:Y:S01]  /*1300*/  LDC.64 R8, c[0x0][0x398] ;  /* 0x0000e600ff087b82 */ /* 0x000e620000000a00 */
[----:B------:R-:W-:Y:S01]  /*1310*/  IADD3 R25, PT, PT, R25, -0x2, RZ ;  /* 0xfffffffe19197810 */ /* 0x000fe20007ffe0ff */
[----:B------:R-:W-:Y:S01]  /*1320*/  IMAD.MOV R22, RZ, RZ, -R22 ;  /* 0x000000ffff167224 */ /* 0x000fe200078e0a16 */
[----:B--2---:R-:W-:-:S04]  /*1330*/  UIADD3 UR4, UP0, UPT, UR4, -0xc, URZ ;  /* 0xfffffff404047890 */ /* 0x004fc8000ff1e0ff */
[----:B------:R-:W-:Y:S01]  /*1340*/  UIADD3.X UR5, UPT, UPT, UR5, -0x1, URZ, UP0, !UPT ;  /* 0xffffffff05057890 */ /* 0x000fe200087fe4ff */
[----:B0-----:R-:W-:-:S05]  /*1350*/  IADD3 R2, P2, PT, R17, R2, RZ ;  /* 0x0000000211027210 */ /* 0x001fca0007f5e0ff */
[----:B------:R-:W-:Y:S01]  /*1360*/  IMAD.X R3, R16, 0x1, R3, P2 ;  /* 0x0000000110037824 */ /* 0x000fe200010e0603 */
[----:B-1----:R-:W-:-:S04]  /*1370*/  IADD3 R8, P1, PT, R17, R8, RZ ;  /* 0x0000000811087210 */ /* 0x002fc80007f3e0ff */
[----:B------:R-:W-:-:S09]  /*1380*/  IADD3.X R9, PT, PT, R16, R9, RZ, P1, !PT ;  /* 0x0000000910097210 */ /* 0x000fd20000ffe4ff */
.L_x_102:
[----:B---3--:R-:W-:Y:S01]  /*1390*/  MOV R20, UR4 ;  /* 0x0000000400147c02 */ /* 0x008fe20008000f00 */
        /* <DEDUP_REMOVED lines=25> */
[----:B------:R-:W3:Y:S04]  /*1530*/  LDG.E R26, desc[UR6][R16.64+-0x8] ;  /* 0xfffff806101a7981 */ /* 0x000ee8000c1e1900 */
[----:B------:R-:W3:Y:S02]  /*1540*/  LDG.E R28, desc[UR6][R18.64+-0x8] ;  /* 0xfffff806121c7981 */ /* 0x000ee4000c1e1900 */
[----:B---3--:R-:W-:-:S05]  /*1550*/  FFMA R26, R29, -R28, R26 ;  /* 0x8000001c1d1a7223 */ /* 0x008fca000000001a */
[----:B------:R3:W-:Y:S04]  /*1560*/  STG.E desc[UR6][R20.64+-0x8], R26 ;  /* 0xfffff81a14007986 */ /* 0x0007e8000c101906 */
[----:B--2---:R-:W0:Y:S04]  /*1570*/  LDG.E R24, desc[UR6][R16.64+-0xc] ;  /* 0xfffff40610187981 */ /* 0x004e28000c1e1900 */
[----:B------:R-:W0:Y:S02]  /*1580*/  LDG.E R28, desc[UR6][R18.64+-0xc] ;  /* 0xfffff406121c7981 */ /* 0x000e24000c1e1900 */
[----:B0-----:R-:W-:-:S05]  /*1590*/  FFMA R27, R26, -R28, R24 ;  /* 0x8000001c1a1b7223 */ /* 0x001fca0000000018 */
[----:B------:R3:W-:Y:S04]  /*15a0*/  STG.E desc[UR6][R20.64+-0xc], R27 ;  /* 0xfffff41b14007986 */ /* 0x0007e8000c101906 */
[----:B------:R-:W1:Y:S04]  /*15b0*/  LDG.E R24, desc[UR6][R16.64+-0x10] ;  /* 0xfffff00610187981 */ /* 0x000e68000c1e1900 */
[----:B------:R-:W1:Y:S01]  /*15c0*/  LDG.E R28, desc[UR6][R18.64+-0x10] ;  /* 0xfffff006121c7981 */ /* 0x000e62000c1e1900 */
[----:B------:R-:W-:-:S04]  /*15d0*/  IADD3 R22, PT, PT, R22, 0x8, RZ ;  /* 0x0000000816167810 */ /* 0x000fc80007ffe0ff */
[----:B------:R-:W-:Y:S01]  /*15e0*/  ISETP.NE.AND P0, PT, R22, RZ, PT ;  /* 0x000000ff1600720c */ /* 0x000fe20003f05270 */
[----:B------:R-:W-:Y:S01]  /*15f0*/  VIADD R5, R5, 0xfffffff8 ;  /* 0xfffffff805057836 */ /* 0x000fe20000000000 */
[----:B------:R-:W-:Y:S01]  /*1600*/  IADD3 R23, PT, PT, R23, -0x8, RZ ;  /* 0xfffffff817177810 */ /* 0x000fe20007ffe0ff */
[----:B------:R-:W-:Y:S02]  /*1610*/  VIADD R25, R25, 0xfffffff8 ;  /* 0xfffffff819197836 */ /* 0x000fe40000000000 */
[----:B-1----:R-:W-:-:S05]  /*1620*/  FFMA R29, R27, -R28, R24 ;  /* 0x8000001c1b1d7223 */ /* 0x002fca0000000018 */
[----:B------:R3:W-:Y:S03]  /*1630*/  STG.E desc[UR6][R20.64+-0x10], R29 ;  /* 0xfffff01d14007986 */ /* 0x0007e6000c101906 */
[----:B------:R-:W-:Y:S05]  /*1640*/  @P0 BRA `(.L_x_102) ;  /* 0xfffffffc00500947 */ /* 0x000fea000383ffff */
[----:B------:R-:W-:-:S07]  /*1650*/  IADD3 R23, PT, PT, R5, -0x2, RZ ;  /* 0xfffffffe05177810 */ /* 0x000fce0007ffe0ff */
.L_x_101:
[----:B------:R-:W-:-:S13]  /*1660*/  ISETP.NE.AND P0, PT, R6, RZ, PT ;  /* 0x000000ff0600720c */ /* 0x000fda0003f05270 */
[----:B------:R-:W-:Y:S05]  /*1670*/  @!P0 EXIT ;  /* 0x000000000000894d */ /* 0x000fea0003800000 */
[----:B------:R-:W-:Y:S02]  /*1680*/  ISETP.GE.U32.AND P0, PT, R6, 0x4, PT ;  /* 0x000000040600780c */ /* 0x000fe40003f06070 */
[----:B-1-3--:R-:W-:-:S04]  /*1690*/  LOP3.LUT R21, R0, 0x3, RZ, 0xc0, !PT ;  /* 0x0000000300157812 */ /* 0x00afc800078ec0ff */
[----:B------:R-:W-:-:S07]  /*16a0*/  ISETP.NE.AND P1, PT, R21, RZ, PT ;  /* 0x000000ff1500720c */ /* 0x000fce0003f25270 */
[----:B------:R-:W-:Y:S06]  /*16b0*/  @!P0 BRA `(.L_x_103) ;  /* 0x00000000006c8947 */ /* 0x000fec0003800000 */
[----:B------:R-:W-:Y:S02]  /*16c0*/  IMAD.IADD R17, R7, 0x1, R23 ;  /* 0x0000000107117824 */ /* 0x000fe400078e0217 */
[----:B--2---:R-:W-:-:S04]  /*16d0*/  IMAD.WIDE R2, R23, 0x4, R12 ;  /* 0x0000000417027825 */ /* 0x004fc800078e020c */
[----:B------:R-:W-:Y:S01]  /*16e0*/  IMAD.WIDE R8, R23, 0x4, R10 ;  /* 0x0000000417087825 */ /* 0x000fe200078e020a */
[----:B------:R-:W2:Y:S03]  /*16f0*/  LDG.E R5, desc[UR6][R2.64] ;  /* 0x0000000602057981 */ /* 0x000ea6000c1e1900 */
[----:B------:R-:W-:Y:S01]  /*1700*/  IMAD.WIDE R16, R17, 0x4, R14 ;  /* 0x0000000411107825 */ /* 0x000fe200078e020e */
[----:B------:R-:W2:Y:S04]  /*1710*/  LDG.E R6, desc[UR6][R8.64] ;  /* 0x0000000608067981 */ /* 0x000ea8000c1e1900 */
[----:B------:R-:W2:Y:S01]  /*1720*/  LDG.E R18, desc[UR6][R16.64+0x4] ;  /* 0x0000040610127981 */ /* 0x000ea2000c1e1900 */
[----:B------:R-:W-:Y:S01]  /*1730*/  IADD3 R22, P0, PT, R7, R23, RZ ;  /* 0x0000001707167210 */ /* 0x000fe20007f1e0ff */
[----:B--2---:R-:W-:-:S02]  /*1740*/  FFMA R5, -R6, R18, R5 ;  /* 0x0000001206057223 */ /* 0x004fc40000000105 */
[----:B------:R-:W0:Y:S03]  /*1750*/  LDC.64 R18, c[0x0][0x3a0] ;  /* 0x0000e800ff127b82 */ /* 0x000e260000000a00 */
[----:B------:R1:W-:Y:S04]  /*1760*/  STG.E desc[UR6][R16.64], R5 ;  /* 0x0000000510007986 */ /* 0x0003e8000c101906 */
[----:B------:R-:W2:Y:S04]  /*1770*/  LDG.E R6, desc[UR6][R2.64+-0x4] ;  /* 0xfffffc0602067981 */ /* 0x000ea8000c1e1900 */
[----:B------:R-:W2:Y:S01]  /*1780*/  LDG.E R20, desc[UR6][R8.64+-0x4] ;  /* 0xfffffc0608147981 */ /* 0x000ea2000c1e1900 */
[----:B------:R-:W-:-:S02]  /*1790*/  LEA.HI.X.SX32 R24, R23, R4, 0x1, P0 ;  /* 0x0000000417187211 */ /* 0x000fc400000f0eff */
[----:B0-----:R-:W-:-:S04]  /*17a0*/  LEA R18, P0, R22, R18, 0x2 ;  /* 0x0000001216127211 */ /* 0x001fc800078010ff */
[----:B------:R-:W-:Y:S01]  /*17b0*/  LEA.HI.X R19, R22, R19, R24, 0x2, P0 ;  /* 0x0000001316137211 */ /* 0x000fe200000f1418 */
[----:B--2---:R-:W-:-:S05]  /*17c0*/  FFMA R25, R5, -R20, R6 ;  /* 0x8000001405197223 */ /* 0x004fca0000000006 */
[----:B------:R0:W-:Y:S04]  /*17d0*/  STG.E desc[UR6][R18.64+-0x4], R25 ;  /* 0xfffffc1912007986 */ /* 0x0001e8000c101906 */
[----:B------:R-:W2:Y:S04]  /*17e0*/  LDG.E R6, desc[UR6][R2.64+-0x8] ;  /* 0xfffff80602067981 */ /* 0x000ea8000c1e1900 */
[----:B-1----:R-:W2:Y:S02]  /*17f0*/  LDG.E R5, desc[UR6][R8.64+-0x8] ;  /* 0xfffff80608057981 */ /* 0x002ea4000c1e1900 */
[----:B--2---:R-:W-:-:S05]  /*1800*/  FFMA R5, R25, -R5, R6 ;  /* 0x8000000519057223 */ /* 0x004fca0000000006 */
[----:B------:R0:W-:Y:S04]  /*1810*/  STG.E desc[UR6][R18.64+-0x8], R5 ;  /* 0xfffff80512007986 */ /* 0x0001e8000c101906 */
[----:B------:R-:W2:Y:S04]  /*1820*/  LDG.E R6, desc[UR6][R2.64+-0xc] ;  /* 0xfffff40602067981 */ /* 0x000ea8000c1e1900 */
[----:B------:R-:W2:Y:S01]  /*1830*/  LDG.E R16, desc[UR6][R8.64+-0xc] ;  /* 0xfffff40608107981 */ /* 0x000ea2000c1e1900 */
[----:B------:R-:W-:Y:S01]  /*1840*/  IADD3 R23, PT, PT, R23, -0x4, RZ ;  /* 0xfffffffc17177810 */ /* 0x000fe20007ffe0ff */
[----:B--2---:R-:W-:-:S05]  /*1850*/  FFMA R17, R5, -R16, R6 ;  /* 0x8000001005117223 */ /* 0x004fca0000000006 */
[----:B------:R0:W-:Y:S02]  /*1860*/  STG.E desc[UR6][R18.64+-0xc], R17 ;  /* 0xfffff41112007986 */ /* 0x0001e4000c101906 */
.L_x_103:
[----:B------:R-:W-:Y:S05]  /*1870*/  @!P1 EXIT ;  /* 0x000000000000994d */ /* 0x000fea0003800000 */
[----:B------:R-:W-:Y:S02]  /*1880*/  ISETP.NE.AND P0, PT, R21, 0x1, PT ;  /* 0x000000011500780c */ /* 0x000fe40003f05270 */
[----:B------:R-:W-:-:S04]  /*1890*/  LOP3.LUT R0, R0, 0x1, RZ, 0xc0, !PT ;  /* 0x0000000100007812 */ /* 0x000fc800078ec0ff */
[----:B------:R-:W-:-:S07]  /*18a0*/  ISETP.NE.U32.AND P1, PT, R0, 0x1, PT ;  /* 0x000000010000780c */ /* 0x000fce0003f25070 */
[----:B------:R-:W-:Y:S06]  /*18b0*/  @!P0 BRA `(.L_x_104) ;  /* 0x00000000004c8947 */ /* 0x000fec0003800000 */
[----:B0-----:R-:W-:Y:S01]  /*18c0*/  IMAD.IADD R17, R7, 0x1, R23 ;  /* 0x0000000107117824 */ /* 0x001fe200078e0217 */
[----:B------:R-:W0:Y:S01]  /*18d0*/  LDC.64 R20, c[0x0][0x3a0] ;  /* 0x0000e800ff147b82 */ /* 0x000e220000000a00 */
[----:B--2---:R-:W-:-:S04]  /*18e0*/  IMAD.WIDE R8, R23, 0x4, R12 ;  /* 0x0000000417087825 */ /* 0x004fc800078e020c */
        /* <DEDUP_REMOVED lines=11> */
[----:B0-----:R-:W-:-:S04]  /*19a0*/  LEA R4, P0, R5, R20, 0x2 ;  /* 0x0000001405047211 */ /* 0x001fc800078010ff */
[----:B------:R-:W-:Y:S02]  /*19b0*/  LEA.HI.X R5, R5, R21, R18, 0x2, P0 ;  /* 0x0000001505057211 */ /* 0x000fe400000f1412 */
[----:B------:R-:W-:Y:S01]  /*19c0*/  IADD3 R23, PT, PT, R23, -0x2, RZ ;  /* 0xfffffffe17177810 */ /* 0x000fe20007ffe0ff */
[----:B--2---:R-:W-:-:S05]  /*19d0*/  FFMA R21, R19, -R6, R0 ;  /* 0x8000000613157223 */ /* 0x004fca0000000000 */
[----:B------:R1:W-:Y:S02]  /*19e0*/  STG.E desc[UR6][R4.64+-0x4], R21 ;  /* 0xfffffc1504007986 */ /* 0x0003e4000c101906 */
.L_x_104:
[----:B------:R-:W-:Y:S05]  /*19f0*/  @P1 EXIT ;  /* 0x000000000000194d */ /* 0x000fea0003800000 */
[----:B------:R-:W-:Y:S02]  /*1a00*/  IMAD.IADD R7, R7, 0x1, R23 ;  /* 0x0000000107077824 */ /* 0x000fe400078e0217 */
[----:B------:R-:W-:-:S04]  /*1a10*/  IMAD.WIDE R12, R23, 0x4, R12 ;  /* 0x00000004170c7825 */ /* 0x000fc800078e020c */
[----:B------:R-:W-:Y:S02]  /*1a20*/  IMAD.WIDE R10, R23, 0x4, R10 ;  /* 0x00000004170a7825 */ /* 0x000fe400078e020a */
[----:B------:R-:W2:Y:S02]  /*1a30*/  LDG.E R12, desc[UR6][R12.64] ;  /* 0x000000060c0c7981 */ /* 0x000ea4000c1e1900 */
[----:B------:R-:W-:Y:S02]  /*1a40*/  IMAD.WIDE R14, R7, 0x4, R14 ;  /* 0x00000004070e7825 */ /* 0x000fe400078e020e */
[----:B------:R-:W2:Y:S04]  /*1a50*/  LDG.E R11, desc[UR6][R10.64] ;  /* 0x000000060a0b7981 */ /* 0x000ea8000c1e1900 */
[----:B------:R-:W2:Y:S02]  /*1a60*/  LDG.E R0, desc[UR6][R14.64+0x4] ;  /* 0x000004060e007981 */ /* 0x000ea4000c1e1900 */
[----:B--2---:R-:W-:-:S05]  /*1a70*/  FFMA R3, -R11, R0, R12 ;  /* 0x000000000b037223 */ /* 0x004fca000000010c */
[----:B------:R-:W-:Y:S01]  /*1a80*/  STG.E desc[UR6][R14.64], R3 ;  /* 0x000000030e007986 */ /* 0x000fe2000c101906 */
[----:B------:R-:W-:Y:S05]  /*1a90*/  EXIT ;  /* 0x000000000000794d */ /* 0x000fea0003800000 */
        .weak           $__internal_3_$__cuda_sm20_rcp_rn_f32_slowpath
        .type           $__internal_3_$__cuda_sm20_rcp_rn_f32_slowpath,@function
        .size           $__internal_3_$__cuda_sm20_rcp_rn_f32_slowpath,($__internal_4_$__cuda_sm3x_div_rn_noftz_f32_slowpath - $__internal_3_$__cuda_sm20_rcp_rn_f32_slowpath)
$__internal_3_$__cuda_sm20_rcp_rn_f32_slowpath:
[----:B------:R-:W-:-:S04]  /*1aa0*/  SHF.L.U32 R26, R0, 0x1, RZ ;  /* 0x00000001001a7819 */ /* 0x000fc800000006ff */
[----:B------:R-:W-:-:S04]  /*1ab0*/  SHF.R.U32.HI R26, RZ, 0x18, R26 ;  /* 0x00000018ff1a7819 */ /* 0x000fc8000001161a */
[----:B------:R-:W-:-:S13]  /*1ac0*/  ISETP.NE.U32.AND P0, PT, R26, RZ, PT ;  /* 0x000000ff1a00720c */ /* 0x000fda0003f05070 */
[----:B------:R-:W-:Y:S05]  /*1ad0*/  @P0 BRA `(.L_x_105) ;  /* 0x00000000002c0947 */ /* 0x000fea0003800000 */
[----:B------:R-:W-:-:S05]  /*1ae0*/  IMAD.SHL.U32 R24, R0, 0x2, RZ ;  /* 0x0000000200187824 */ /* 0x000fca00078e00ff */
[----:B------:R-:W-:-:S13]  /*1af0*/  ISETP.NE.AND P0, PT, R24, RZ, PT ;  /* 0x000000ff1800720c */ /* 0x000fda0003f05270 */
[----:B------:R0:W1:Y:S01]  /*1b00*/  @!P0 MUFU.RCP R29, R0 ;  /* 0x00000000001d8308 */ /* 0x0000620000001000 */
[----:B------:R-:W-:Y:S05]  /*1b10*/  @!P0 BRA `(.L_x_106) ;  /* 0x0000000000a48947 */ /* 0x000fea0003800000 */
[----:B------:R-:W-:-:S04]  /*1b20*/  FFMA R24, R0, 1.84467440737095516160e+19, RZ ;  /* 0x5f80000000187823 */ /* 0x000fc800000000ff */
[----:B------:R-:W0:Y:S02]  /*1b30*/  MUFU.RCP R25, R24 ;  /* 0x0000001800197308 */ /* 0x000e240000001000 */
[----:B0-----:R-:W-:-:S04]  /*1b40*/  FFMA R0, R24, R25, -1 ;  /* 0xbf80000018007423 */ /* 0x001fc80000000019 */
[----:B------:R-:W-:-:S04]  /*1b50*/  FADD.FTZ R0, -R0, -RZ ;  /* 0x800000ff00007221 */ /* 0x000fc80000010100 */
[----:B------:R-:W-:-:S04]  /*1b60*/  FFMA R0, R25, R0, R25 ;  /* 0x0000000019007223 */ /* 0x000fc80000000019 */
[----:B-1----:R-:W-:Y:S01]  /*1b70*/  FFMA R29, R0, 1.84467440737095516160e+19, RZ ;  /* 0x5f800000001d7823 */ /* 0x002fe200000000ff */
[----:B------:R-:W-:Y:S06]  /*1b80*/  BRA `(.L_x_106) ;  /* 0x0000000000887947 */ /* 0x000fec0003800000 */
.L_x_105:
        /* <DEDUP_REMOVED lines=33> */
.L_x_107:
[----:B------:R2:W3:Y:S02]  /*1da0*/  MUFU.RCP R29, R0 ;  /* 0x00000000001d7308 */ /* 0x0004e40000001000 */
.L_x_106:
[----:B------:R-:W-:Y:S02]  /*1db0*/  HFMA2 R25, -RZ, RZ, 0, 0 ;  /* 0x00000000ff197431 */ /* 0x000fe400000001ff */
[----:B------:R-:W-:-:S04]  /*1dc0*/  IMAD.MOV.U32 R24, RZ, RZ, R6 ;  /* 0x000000ffff187224 */ /* 0x000fc800078e0006 */
[----:B0123--:R-:W-:Y:S05]  /*1dd0*/  RET.REL.NODEC R24 `(_Z23thomasAlgorithmPerBlockPfS_S_S_S_i) ;  /* 0xffffffe018887950 */ /* 0x00ffea0003c3ffff */
        .weak           $__internal_4_$__cuda_sm3x_div_rn_noftz_f32_slowpath
        .type           $__internal_4_$__cuda_sm3x_div_rn_noftz_f32_slowpath,@function
        .size           $__internal_4_$__cuda_sm3x_div_rn_noftz_f32_slowpath,(.L_x_121 - $__internal_4_$__cuda_sm3x_div_rn_noftz_f32_slowpath)
$__internal_4_$__cuda_sm3x_div_rn_noftz_f32_slowpath:
[----:B------:R-:W-:Y:S02]  /*1de0*/  SHF.R.U32.HI R14, RZ, 0x17, R3 ;  /* 0x00000017ff0e7819 */ /* 0x000fe40000011603 */
        /* <DEDUP_REMOVED lines=32> */
.L_x_108:
[----:B------:R-:W-:Y:S02]  /*1ff0*/  LEA R16, R14, 0xc0800000, 0x17 ;  /* 0xc08000000e107811 */ /* 0x000fe400078eb8ff */
[----:B------:R-:W-:-:S03]  /*2000*/  IADD3 R15, PT, PT, R15, -0x7f, RZ ;  /* 0xffffff810f0f7810 */ /* 0x000fc60007ffe0ff */
[----:B------:R-:W-:Y:S02]  /*2010*/  IMAD.IADD R16, R3, 0x1, -R16 ;  /* 0x0000000103107824 */ /* 0x000fe400078e0a10 */
[C---:B------:R-:W-:Y:S01]  /*2020*/  IMAD R0, R15.reuse, -0x800000, R0 ;  /* 0xff8000000f007824 */ /* 0x040fe200078e0200 */
[----:B------:R-:W-:Y:S01]  /*2030*/  IADD3 R15, PT, PT, R15, 0x7f, -R14 ;  /* 0x0000007f0f0f7810 */ /* 0x000fe20007ffe80e */
[----:B------:R-:W0:Y:S01]  /*2040*/  MUFU.RCP R3, R16 ;  /* 0x0000001000037308 */ /* 0x000e220000001000 */
[----:B------:R-:W-:-:S03]  /*2050*/  FADD.FTZ R17, -R16, -RZ ;  /* 0x800000ff10117221 */ /* 0x000fc60000010100 */
[----:B------:R-:W-:Y:S02]  /*2060*/  IMAD.IADD R15, R15, 0x1, R6 ;  /* 0x000000010f0f7824 */ /* 0x000fe400078e0206 */
[----:B0-----:R-:W-:-:S04]  /*2070*/  FFMA R18, R3, R17, 1 ;  /* 0x3f80000003127423 */ /* 0x001fc80000000011 */
        /* <DEDUP_REMOVED lines=19> */
[CCC-:B------:R-:W-:Y:S01]  /*21b0*/  FFMA.RZ R6, R3.reuse, R17.reuse, R18.reuse ;  /* 0x0000001103067223 */ /* 0x1c0fe2000000c012 */
[C---:B------:R-:W-:Y:S02]  /*21c0*/  IADD3 R15, PT, PT, R16.reuse, 0x20, RZ ;  /* 0x00000020100f7810 */ /* 0x040fe40007ffe0ff */
[----:B------:R-:W-:Y:S02]  /*21d0*/  ISETP.NE.AND P2, PT, R16, RZ, PT ;  /* 0x000000ff1000720c */ /* 0x000fe40003f45270 */
[----:B------:R-:W-:Y:S01]  /*21e0*/  LOP3.LUT R14, R6, 0x7fffff, RZ, 0xc0, !PT ;  /* 0x007fffff060e7812 */ /* 0x000fe200078ec0ff */
[CCC-:B------:R-:W-:Y:S01]  /*21f0*/  FFMA.RP R6, R3.reuse, R17.reuse, R18.reuse ;  /* 0x0000001103067223 */ /* 0x1c0fe20000008012 */
[----:B------:R-:W-:Y:S01]  /*2200*/  FFMA.RM R3, R3, R17, R18 ;  /* 0x0000001103037223 */ /* 0x000fe20000004012 */
[----:B------:R-:W-:Y:S01]  /*2210*/  ISETP.NE.AND P1, PT, R16, RZ, PT ;  /* 0x000000ff1000720c */ /* 0x000fe20003f25270 */
[----:B------:R-:W-:Y:S01]  /*2220*/  IMAD.MOV R16, RZ, RZ, -R16 ;  /* 0x000000ffff107224 */ /* 0x000fe200078e0a10 */
        /* <DEDUP_REMOVED lines=14> */
.L_x_114:
[----:B------:R-:W-:-:S04]  /*2310*/  LOP3.LUT R0, R0, 0x80000000, RZ, 0xc0, !PT ;  /* 0x8000000000007812 */ /* 0x000fc800078ec0ff */
[----:B------:R-:W-:Y:S01]  /*2320*/  LOP3.LUT R0, R0, 0x7f800000, RZ, 0xfc, !PT ;  /* 0x7f80000000007812 */ /* 0x000fe200078efcff */
[----:B------:R-:W-:Y:S06]  /*2330*/  BRA `(.L_x_115) ;  /* 0x0000000000287947 */ /* 0x000fec0003800000 */
.L_x_113:
[----:B------:R-:W-:Y:S01]  /*2340*/  IMAD R0, R15, 0x800000, R0 ;  /* 0x008000000f007824 */ /* 0x000fe200078e0200 */
[----:B------:R-:W-:Y:S06]  /*2350*/  BRA `(.L_x_115) ;  /* 0x0000000000207947 */ /* 0x000fec0003800000 */
.L_x_112:
[----:B------:R-:W-:-:S04]  /*2360*/  LOP3.LUT R0, R3, 0x80000000, R0, 0x48, !PT ;  /* 0x8000000003007812 */ /* 0x000fc800078e4800 */
[----:B------:R-:W-:Y:S01]  /*2370*/  LOP3.LUT R0, R0, 0x7f800000, RZ, 0xfc, !PT ;  /* 0x7f80000000007812 */ /* 0x000fe200078efcff */
[----:B------:R-:W-:Y:S06]  /*2380*/  BRA `(.L_x_115) ;  /* 0x0000000000147947 */ /* 0x000fec0003800000 */
.L_x_111:
[----:B------:R-:W-:Y:S01]  /*2390*/  LOP3.LUT R0, R3, 0x80000000, R0, 0x48, !PT ;  /* 0x8000000003007812 */ /* 0x000fe200078e4800 */
[----:B------:R-:W-:Y:S06]  /*23a0*/  BRA `(.L_x_115) ;  /* 0x00000000000c7947 */ /* 0x000fec0003800000 */
.L_x_110:
[----:B------:R-:W0:Y:S01]  /*23b0*/  MUFU.RSQ R0, -QNAN ;  /* 0xffc0000000007908 */ /* 0x000e220000001400 */
[----:B------:R-:W-:Y:S05]  /*23c0*/  BRA `(.L_x_115) ;  /* 0x0000000000047947 */ /* 0x000fea0003800000 */
.L_x_109:
[----:B------:R-:W-:-:S07]  /*23d0*/  FADD.FTZ R0, R0, R3 ;  /* 0x0000000300007221 */ /* 0x000fce0000010000 */
.L_x_115:
[----:B------:R-:W-:-:S04]  /*23e0*/  HFMA2 R3, -RZ, RZ, 0, 0 ;  /* 0x00000000ff037431 */ /* 0x000fc800000001ff */
[----:B0-----:R-:W-:Y:S05]  /*23f0*/  RET.REL.NODEC R2 `(_Z23thomasAlgorithmPerBlockPfS_S_S_S_i) ;  /* 0xffffffdc02007950 */ /* 0x001fea0003c3ffff */
.L_x_116:
        /* <DEDUP_REMOVED lines=16> */
.L_x_121:


//--------------------- .nv.shared._Z10PCR_kernelPfS_S_S_Pii --------------------------
	.section	.nv.shared._Z10PCR_kernelPfS_S_S_Pii,"aw",@nobits
	.sectionflags	@""
	.align	4
.nv.shared._Z10PCR_kernelPfS_S_S_Pii:
	.zero		1104


//--------------------- .nv.shared.reserved.0     --------------------------
	.section	.nv.shared.reserved.0,"aw",@nobits
	.weak		__nv_reservedSMEM_offset_0_alias
	.size		__nv_reservedSMEM_offset_0_alias, 0, 64
	.other		__nv_reservedSMEM_offset_0_alias,@"STO_CUDA_RESERVED_SHARED STV_DEFAULT"
__nv_reservedSMEM_offset_0_alias:
	.zero		0
	.zero		64


//--------------------- .nv.constant0._Z10PCR_kernelPfS_S_S_Pii --------------------------
	.section	.nv.constant0._Z10PCR_kernelPfS_S_S_Pii,"a",@progbits
	.sectionflags	@""
	.align	4
.nv.constant0._Z10PCR_kernelPfS_S_S_Pii:
	.zero		940


//--------------------- .nv.constant0._Z24thomasAlgorithmPerThreadPfS_S_S_S_ii --------------------------
	.section	.nv.constant0._Z24thomasAlgorithmPerThreadPfS_S_S_S_ii,"a",@progbits
	.sectionflags	@""
	.align	4
.nv.constant0._Z24thomasAlgorithmPerThreadPfS_S_S_S_ii:
	.zero		944


//--------------------- .nv.constant0._Z23thomasAlgorithmPerBlockPfS_S_S_S_i --------------------------
	.section	.nv.constant0._Z23thomasAlgorithmPerBlockPfS_S_S_S_i,"a",@progbits
	.sectionflags	@""
	.align	4
.nv.constant0._Z23thomasAlgorithmPerBlockPfS_S_S_S_i:
	.zero		940


//--------------------- SYMBOLS --------------------------

	.type		.nv.reservedSmem.offset0,@object
	.size		.nv.reservedSmem.offset0,0x4
	.type		.nv.reservedSmem.cap,@object
	.size		.nv.reservedSmem.cap,0x4
